//
// Generated by NVIDIA NVVM Compiler
//
// Compiler Build ID: CL-36424714
// Cuda compilation tools, release 13.0, V13.0.88
// Based on NVVM 20.0.0
//

.version 9.0
.target sm_100
.address_size 64

	// .globl	_Z15initializeNodesP4Nodeii
.extern .func  (.param .b32 func_retval0) vprintf
(
	.param .b64 vprintf_param_0,
	.param .b64 vprintf_param_1
)
;
// _ZZ11aStarKernelPiiiiiP4NodeP13PriorityQueueS_PbS_S_S_E15s_currentNodeId has been demoted
// _ZZ11aStarKernelPiiiiiP4NodeP13PriorityQueueS_PbS_S_S_E10s_finished has been demoted
.global .align 1 .b8 $str[44] = {70, 97, 105, 108, 101, 100, 32, 116, 111, 32, 105, 110, 115, 101, 114, 116, 32, 115, 116, 97, 114, 116, 32, 110, 111, 100, 101, 32, 105, 110, 116, 111, 32, 111, 112, 101, 110, 32, 108, 105, 115, 116, 10};
.global .align 1 .b8 $str$1[41] = {70, 97, 105, 108, 101, 100, 32, 116, 111, 32, 105, 110, 115, 101, 114, 116, 32, 110, 111, 100, 101, 32, 37, 100, 32, 105, 110, 116, 111, 32, 111, 112, 101, 110, 32, 108, 105, 115, 116, 10};
.global .align 1 .b8 $str$2[23] = {80, 114, 105, 111, 114, 105, 116, 121, 81, 117, 101, 117, 101, 32, 105, 115, 32, 102, 117, 108, 108, 10};

.visible .entry _Z15initializeNodesP4Nodeii(
	.param .u64 .ptr .align 1 _Z15initializeNodesP4Nodeii_param_0,
	.param .u32 _Z15initializeNodesP4Nodeii_param_1,
	.param .u32 _Z15initializeNodesP4Nodeii_param_2
)
{
	.reg .pred 	%p<4>;
	.reg .b32 	%r<17>;
	.reg .b64 	%rd<5>;

	ld.param.u64 	%rd1, [_Z15initializeNodesP4Nodeii_param_0];
	ld.param.u32 	%r3, [_Z15initializeNodesP4Nodeii_param_1];
	ld.param.u32 	%r4, [_Z15initializeNodesP4Nodeii_param_2];
	mov.u32 	%r6, %ctaid.x;
	mov.u32 	%r7, %ntid.x;
	mov.u32 	%r8, %tid.x;
	mad.lo.s32 	%r1, %r6, %r7, %r8;
	mov.u32 	%r9, %ctaid.y;
	mov.u32 	%r10, %ntid.y;
	mov.u32 	%r11, %tid.y;
	mad.lo.s32 	%r12, %r9, %r10, %r11;
	setp.ge.s32 	%p1, %r1, %r3;
	setp.ge.s32 	%p2, %r12, %r4;
	or.pred  	%p3, %p1, %p2;
	@%p3 bra 	$L__BB0_2;
	cvta.to.global.u64 	%rd2, %rd1;
	mad.lo.s32 	%r13, %r3, %r12, %r1;
	mul.wide.s32 	%rd3, %r13, 20;
	add.s64 	%rd4, %rd2, %rd3;
	mov.b32 	%r14, 1621981420;
	st.global.u32 	[%rd4+4], %r14;
	mov.b32 	%r15, 0;
	st.global.u32 	[%rd4+8], %r15;
	st.global.u32 	[%rd4+12], %r15;
	mov.b32 	%r16, -1;
	st.global.u32 	[%rd4+16], %r16;
$L__BB0_2:
	ret;

}
	// .globl	_Z23initializePriorityQueueP13PriorityQueuePiiP5MutexPf
.visible .entry _Z23initializePriorityQueueP13PriorityQueuePiiP5MutexPf(
	.param .u64 .ptr .align 1 _Z23initializePriorityQueueP13PriorityQueuePiiP5MutexPf_param_0,
	.param .u64 .ptr .align 1 _Z23initializePriorityQueueP13PriorityQueuePiiP5MutexPf_param_1,
	.param .u32 _Z23initializePriorityQueueP13PriorityQueuePiiP5MutexPf_param_2,
	.param .u64 .ptr .align 1 _Z23initializePriorityQueueP13PriorityQueuePiiP5MutexPf_param_3,
	.param .u64 .ptr .align 1 _Z23initializePriorityQueueP13PriorityQueuePiiP5MutexPf_param_4
)
{
	.reg .b32 	%r<3>;
	.reg .b64 	%rd<6>;

	ld.param.u64 	%rd1, [_Z23initializePriorityQueueP13PriorityQueuePiiP5MutexPf_param_0];
	ld.param.u64 	%rd2, [_Z23initializePriorityQueueP13PriorityQueuePiiP5MutexPf_param_1];
	ld.param.u32 	%r1, [_Z23initializePriorityQueueP13PriorityQueuePiiP5MutexPf_param_2];
	ld.param.u64 	%rd3, [_Z23initializePriorityQueueP13PriorityQueuePiiP5MutexPf_param_3];
	ld.param.u64 	%rd4, [_Z23initializePriorityQueueP13PriorityQueuePiiP5MutexPf_param_4];
	cvta.to.global.u64 	%rd5, %rd1;
	st.global.u64 	[%rd5], %rd2;
	mov.b32 	%r2, 0;
	st.volatile.global.u32 	[%rd5+8], %r2;
	st.global.u32 	[%rd5+12], %r1;
	st.global.u64 	[%rd5+16], %rd3;
	st.global.u64 	[%rd5+24], %rd4;
	ret;

}
	// .globl	_Z15initializeMutexP5Mutex
.visible .entry _Z15initializeMutexP5Mutex(
	.param .u64 .ptr .align 1 _Z15initializeMutexP5Mutex_param_0
)
{
	.reg .b32 	%r<2>;
	.reg .b64 	%rd<3>;

	ld.param.u64 	%rd1, [_Z15initializeMutexP5Mutex_param_0];
	cvta.to.global.u64 	%rd2, %rd1;
	mov.b32 	%r1, 0;
	st.global.u32 	[%rd2], %r1;
	ret;

}
	// .globl	_Z11aStarKernelPiiiiiP4NodeP13PriorityQueueS_PbS_S_S_
.visible .entry _Z11aStarKernelPiiiiiP4NodeP13PriorityQueueS_PbS_S_S_(
	.param .u64 .ptr .align 1 _Z11aStarKernelPiiiiiP4NodeP13PriorityQueueS_PbS_S_S__param_0,
	.param .u32 _Z11aStarKernelPiiiiiP4NodeP13PriorityQueueS_PbS_S_S__param_1,
	.param .u32 _Z11aStarKernelPiiiiiP4NodeP13PriorityQueueS_PbS_S_S__param_2,
	.param .u32 _Z11aStarKernelPiiiiiP4NodeP13PriorityQueueS_PbS_S_S__param_3,
	.param .u32 _Z11aStarKernelPiiiiiP4NodeP13PriorityQueueS_PbS_S_S__param_4,
	.param .u64 .ptr .align 1 _Z11aStarKernelPiiiiiP4NodeP13PriorityQueueS_PbS_S_S__param_5,
	.param .u64 .ptr .align 1 _Z11aStarKernelPiiiiiP4NodeP13PriorityQueueS_PbS_S_S__param_6,
	.param .u64 .ptr .align 1 _Z11aStarKernelPiiiiiP4NodeP13PriorityQueueS_PbS_S_S__param_7,
	.param .u64 .ptr .align 1 _Z11aStarKernelPiiiiiP4NodeP13PriorityQueueS_PbS_S_S__param_8,
	.param .u64 .ptr .align 1 _Z11aStarKernelPiiiiiP4NodeP13PriorityQueueS_PbS_S_S__param_9,
	.param .u64 .ptr .align 1 _Z11aStarKernelPiiiiiP4NodeP13PriorityQueueS_PbS_S_S__param_10,
	.param .u64 .ptr .align 1 _Z11aStarKernelPiiiiiP4NodeP13PriorityQueueS_PbS_S_S__param_11
)
{
	.local .align 16 .b8 	__local_depot3[80];
	.reg .b64 	%SP;
	.reg .b64 	%SPL;
	.reg .pred 	%p<47>;
	.reg .b16 	%rs<8>;
	.reg .b32 	%r<133>;
	.reg .b32 	%f<27>;
	.reg .b64 	%rd<135>;
	// demoted variable
	.shared .align 4 .u32 _ZZ11aStarKernelPiiiiiP4NodeP13PriorityQueueS_PbS_S_S_E15s_currentNodeId;
	// demoted variable
	.shared .align 1 .u8 _ZZ11aStarKernelPiiiiiP4NodeP13PriorityQueueS_PbS_S_S_E10s_finished;
	mov.u64 	%SPL, __local_depot3;
	cvta.local.u64 	%SP, %SPL;
	ld.param.u32 	%r32, [_Z11aStarKernelPiiiiiP4NodeP13PriorityQueueS_PbS_S_S__param_1];
	ld.param.u32 	%r33, [_Z11aStarKernelPiiiiiP4NodeP13PriorityQueueS_PbS_S_S__param_2];
	ld.param.u32 	%r34, [_Z11aStarKernelPiiiiiP4NodeP13PriorityQueueS_PbS_S_S__param_3];
	ld.param.u32 	%r35, [_Z11aStarKernelPiiiiiP4NodeP13PriorityQueueS_PbS_S_S__param_4];
	ld.param.u64 	%rd16, [_Z11aStarKernelPiiiiiP4NodeP13PriorityQueueS_PbS_S_S__param_5];
	ld.param.u64 	%rd17, [_Z11aStarKernelPiiiiiP4NodeP13PriorityQueueS_PbS_S_S__param_6];
	ld.param.u64 	%rd18, [_Z11aStarKernelPiiiiiP4NodeP13PriorityQueueS_PbS_S_S__param_7];
	ld.param.u64 	%rd19, [_Z11aStarKernelPiiiiiP4NodeP13PriorityQueueS_PbS_S_S__param_8];
	cvta.to.global.u64 	%rd1, %rd18;
	cvta.to.global.u64 	%rd2, %rd19;
	cvta.to.global.u64 	%rd3, %rd17;
	cvta.to.global.u64 	%rd4, %rd16;
	add.u64 	%rd5, %SPL, 0;
	mov.u32 	%r1, %tid.x;
	setp.ne.s32 	%p1, %r1, 0;
	@%p1 bra 	$L__BB3_2;
	mov.b16 	%rs1, 0;
	st.shared.u8 	[_ZZ11aStarKernelPiiiiiP4NodeP13PriorityQueueS_PbS_S_S_E10s_finished], %rs1;
$L__BB3_2:
	setp.ne.s32 	%p2, %r1, 0;
	bar.sync 	0;
	@%p2 bra 	$L__BB3_12;
	div.s32 	%r36, %r34, %r32;
	mul.lo.s32 	%r37, %r36, %r32;
	sub.s32 	%r38, %r34, %r37;
	div.s32 	%r39, %r35, %r32;
	mul.lo.s32 	%r40, %r39, %r32;
	sub.s32 	%r41, %r40, %r35;
	add.s32 	%r42, %r38, %r41;
	abs.s32 	%r43, %r42;
	sub.s32 	%r44, %r36, %r39;
	abs.s32 	%r45, %r44;
	add.s32 	%r46, %r45, %r43;
	cvt.rn.f32.s32 	%f1, %r46;
	mul.wide.s32 	%rd21, %r34, 20;
	add.s64 	%rd22, %rd4, %rd21;
	st.global.u32 	[%rd22], %r34;
	mov.b32 	%r47, 0;
	st.global.u32 	[%rd22+4], %r47;
	st.global.f32 	[%rd22+8], %f1;
	st.global.f32 	[%rd22+12], %f1;
	mov.b32 	%r48, -1;
	st.global.u32 	[%rd22+16], %r48;
	ld.global.u64 	%rd6, [%rd3+16];
$L__BB3_4:
	atom.relaxed.cas.b32 	%r49, [%rd6], 0, 1;
	setp.ne.s32 	%p3, %r49, 0;
	@%p3 bra 	$L__BB3_4;
	ld.volatile.global.u32 	%r50, [%rd3+8];
	ld.global.u32 	%r51, [%rd3+12];
	setp.lt.s32 	%p4, %r50, %r51;
	@%p4 bra 	$L__BB3_8;
	mov.u64 	%rd23, $str$2;
	cvta.global.u64 	%rd24, %rd23;
	{ // callseq 0, 0
	.param .b64 param0;
	st.param.b64 	[param0], %rd24;
	.param .b64 param1;
	st.param.b64 	[param1], 0;
	.param .b32 retval0;
	call.uni (retval0), 
	vprintf, 
	(
	param0, 
	param1
	);
	ld.param.b32 	%r52, [retval0];
	} // callseq 0
	ld.global.u64 	%rd25, [%rd3+16];
	atom.exch.b32 	%r54, [%rd25], 0;
	mov.u64 	%rd26, $str;
	cvta.global.u64 	%rd27, %rd26;
	{ // callseq 1, 0
	.param .b64 param0;
	st.param.b64 	[param0], %rd27;
	.param .b64 param1;
	st.param.b64 	[param1], 0;
	.param .b32 retval0;
	call.uni (retval0), 
	vprintf, 
	(
	param0, 
	param1
	);
	ld.param.b32 	%r55, [retval0];
	} // callseq 1
	mov.b16 	%rs2, 0;
	st.global.u8 	[%rd2], %rs2;
$L__BB3_7:
	ret;
$L__BB3_8:
	ld.global.u64 	%rd28, [%rd3];
	ld.volatile.global.u32 	%r57, [%rd3+8];
	mul.wide.s32 	%rd29, %r57, 4;
	add.s64 	%rd30, %rd28, %rd29;
	st.u32 	[%rd30], %r34;
	ld.global.u64 	%rd31, [%rd3+24];
	ld.volatile.global.u32 	%r58, [%rd3+8];
	mul.wide.s32 	%rd32, %r58, 4;
	add.s64 	%rd33, %rd31, %rd32;
	st.f32 	[%rd33], %f1;
	ld.volatile.global.u32 	%r124, [%rd3+8];
	setp.lt.s32 	%p5, %r124, 1;
	@%p5 bra 	$L__BB3_11;
$L__BB3_9:
	add.s32 	%r4, %r124, -1;
	shr.u32 	%r5, %r4, 1;
	ld.global.u64 	%rd34, [%rd3+24];
	mul.wide.u32 	%rd35, %r5, 4;
	add.s64 	%rd36, %rd34, %rd35;
	ld.f32 	%f8, [%rd36];
	mul.wide.u32 	%rd37, %r124, 4;
	add.s64 	%rd38, %rd34, %rd37;
	ld.f32 	%f9, [%rd38];
	setp.le.f32 	%p6, %f8, %f9;
	@%p6 bra 	$L__BB3_11;
	ld.global.u64 	%rd39, [%rd3];
	add.s64 	%rd41, %rd39, %rd35;
	ld.u32 	%r59, [%rd41];
	add.s64 	%rd43, %rd39, %rd37;
	ld.u32 	%r60, [%rd43];
	st.u32 	[%rd41], %r60;
	ld.global.u64 	%rd44, [%rd3];
	add.s64 	%rd45, %rd44, %rd37;
	st.u32 	[%rd45], %r59;
	ld.global.u64 	%rd46, [%rd3+24];
	add.s64 	%rd47, %rd46, %rd35;
	ld.f32 	%f10, [%rd47];
	add.s64 	%rd48, %rd46, %rd37;
	ld.f32 	%f11, [%rd48];
	st.f32 	[%rd47], %f11;
	ld.global.u64 	%rd49, [%rd3+24];
	add.s64 	%rd50, %rd49, %rd37;
	st.f32 	[%rd50], %f10;
	setp.gt.u32 	%p7, %r4, 1;
	mov.u32 	%r124, %r5;
	@%p7 bra 	$L__BB3_9;
$L__BB3_11:
	ld.volatile.global.u32 	%r61, [%rd3+8];
	add.s32 	%r62, %r61, 1;
	st.volatile.global.u32 	[%rd3+8], %r62;
	ld.global.u64 	%rd51, [%rd3+16];
	atom.exch.b32 	%r63, [%rd51], 0;
$L__BB3_12:
	ld.param.u64 	%rd134, [_Z11aStarKernelPiiiiiP4NodeP13PriorityQueueS_PbS_S_S__param_11];
	bar.sync 	0;
	cvta.to.global.u64 	%rd7, %rd134;
$L__BB3_13:
	setp.ne.s32 	%p8, %r1, 0;
	bar.sync 	0;
	mov.b32 	%r128, -1;
	@%p8 bra 	$L__BB3_26;
	ld.global.u64 	%rd8, [%rd3+16];
$L__BB3_15:
	atom.relaxed.cas.b32 	%r65, [%rd8], 0, 1;
	setp.ne.s32 	%p9, %r65, 0;
	@%p9 bra 	$L__BB3_15;
	ld.volatile.global.u32 	%r66, [%rd3+8];
	setp.gt.s32 	%p10, %r66, 0;
	@%p10 bra 	$L__BB3_18;
	ld.global.u64 	%rd81, [%rd3+16];
	atom.exch.b32 	%r79, [%rd81], 0;
	mov.b16 	%rs4, 1;
	st.shared.u8 	[_ZZ11aStarKernelPiiiiiP4NodeP13PriorityQueueS_PbS_S_S_E10s_finished], %rs4;
	bra.uni 	$L__BB3_26;
$L__BB3_18:
	ld.global.u64 	%rd52, [%rd3];
	ld.u32 	%r128, [%rd52];
	ld.volatile.global.u32 	%r68, [%rd3+8];
	add.s32 	%r69, %r68, -1;
	st.volatile.global.u32 	[%rd3+8], %r69;
	ld.volatile.global.u32 	%r70, [%rd3+8];
	mul.wide.s32 	%rd53, %r70, 4;
	add.s64 	%rd54, %rd52, %rd53;
	ld.u32 	%r71, [%rd54];
	st.u32 	[%rd52], %r71;
	ld.global.u64 	%rd55, [%rd3+24];
	ld.volatile.global.u32 	%r72, [%rd3+8];
	mul.wide.s32 	%rd56, %r72, 4;
	add.s64 	%rd57, %rd55, %rd56;
	ld.f32 	%f12, [%rd57];
	st.f32 	[%rd55], %f12;
	mov.b32 	%r125, 0;
	mov.u32 	%r127, %r125;
$L__BB3_19:
	shl.b32 	%r8, %r125, 1;
	or.b32  	%r9, %r8, 1;
	add.s32 	%r10, %r8, 2;
	ld.volatile.global.u32 	%r73, [%rd3+8];
	setp.ge.s32 	%p11, %r9, %r73;
	@%p11 bra 	$L__BB3_21;
	ld.global.u64 	%rd58, [%rd3+24];
	mul.wide.s32 	%rd59, %r8, 4;
	add.s64 	%rd60, %rd58, %rd59;
	ld.f32 	%f13, [%rd60+4];
	mul.wide.s32 	%rd61, %r125, 4;
	sub.s64 	%rd62, %rd60, %rd61;
	ld.f32 	%f14, [%rd62];
	setp.lt.f32 	%p12, %f13, %f14;
	selp.b32 	%r127, %r9, %r125, %p12;
$L__BB3_21:
	ld.volatile.global.u32 	%r74, [%rd3+8];
	setp.ge.s32 	%p13, %r10, %r74;
	@%p13 bra 	$L__BB3_23;
	ld.global.u64 	%rd63, [%rd3+24];
	mul.wide.s32 	%rd64, %r8, 4;
	add.s64 	%rd65, %rd63, %rd64;
	ld.f32 	%f15, [%rd65+8];
	mul.wide.s32 	%rd66, %r127, 4;
	add.s64 	%rd67, %rd63, %rd66;
	ld.f32 	%f16, [%rd67];
	setp.lt.f32 	%p14, %f15, %f16;
	selp.b32 	%r127, %r10, %r127, %p14;
$L__BB3_23:
	setp.eq.s32 	%p15, %r127, %r125;
	@%p15 bra 	$L__BB3_25;
	ld.global.u64 	%rd68, [%rd3];
	mul.wide.s32 	%rd69, %r125, 4;
	add.s64 	%rd70, %rd68, %rd69;
	ld.u32 	%r75, [%rd70];
	mul.wide.s32 	%rd71, %r127, 4;
	add.s64 	%rd72, %rd68, %rd71;
	ld.u32 	%r76, [%rd72];
	st.u32 	[%rd70], %r76;
	ld.global.u64 	%rd73, [%rd3];
	add.s64 	%rd74, %rd73, %rd71;
	st.u32 	[%rd74], %r75;
	ld.global.u64 	%rd75, [%rd3+24];
	add.s64 	%rd76, %rd75, %rd69;
	ld.f32 	%f17, [%rd76];
	add.s64 	%rd77, %rd75, %rd71;
	ld.f32 	%f18, [%rd77];
	st.f32 	[%rd76], %f18;
	ld.global.u64 	%rd78, [%rd3+24];
	add.s64 	%rd79, %rd78, %rd71;
	st.f32 	[%rd79], %f17;
	mov.u32 	%r125, %r127;
	bra.uni 	$L__BB3_19;
$L__BB3_25:
	ld.global.u64 	%rd80, [%rd3+16];
	atom.exch.b32 	%r77, [%rd80], 0;
	mov.b16 	%rs3, 0;
	st.shared.u8 	[_ZZ11aStarKernelPiiiiiP4NodeP13PriorityQueueS_PbS_S_S_E10s_finished], %rs3;
$L__BB3_26:
	bar.sync 	0;
	ld.shared.u8 	%rs5, [_ZZ11aStarKernelPiiiiiP4NodeP13PriorityQueueS_PbS_S_S_E10s_finished];
	setp.eq.s16 	%p16, %rs5, 0;
	@%p16 bra 	$L__BB3_29;
	setp.ne.s32 	%p17, %r1, 0;
	@%p17 bra 	$L__BB3_7;
	mov.b16 	%rs6, 0;
	st.global.u8 	[%rd2], %rs6;
	bra.uni 	$L__BB3_7;
$L__BB3_29:
	st.shared.u32 	[_ZZ11aStarKernelPiiiiiP4NodeP13PriorityQueueS_PbS_S_S_E15s_currentNodeId], %r128;
	bar.sync 	0;
	ld.shared.u32 	%r16, [_ZZ11aStarKernelPiiiiiP4NodeP13PriorityQueueS_PbS_S_S_E15s_currentNodeId];
	setp.ne.s32 	%p18, %r16, %r35;
	@%p18 bra 	$L__BB3_36;
	setp.ne.s32 	%p40, %r1, 0;
	@%p40 bra 	$L__BB3_35;
	mov.b16 	%rs7, 1;
	st.global.u8 	[%rd2], %rs7;
	setp.eq.s32 	%p41, %r35, -1;
	mul.lo.s32 	%r17, %r33, %r32;
	setp.lt.s32 	%p42, %r17, 1;
	mov.b32 	%r131, 0;
	or.pred  	%p43, %p41, %p42;
	@%p43 bra 	$L__BB3_34;
	ld.param.u64 	%rd132, [_Z11aStarKernelPiiiiiP4NodeP13PriorityQueueS_PbS_S_S__param_9];
	cvta.to.global.u64 	%rd9, %rd132;
	mov.b32 	%r129, 0;
$L__BB3_33:
	add.s32 	%r131, %r129, 1;
	mul.wide.u32 	%rd126, %r129, 4;
	add.s64 	%rd127, %rd9, %rd126;
	st.global.u32 	[%rd127], %r35;
	mul.wide.s32 	%rd128, %r35, 20;
	add.s64 	%rd129, %rd4, %rd128;
	ld.global.u32 	%r35, [%rd129+16];
	setp.ne.s32 	%p44, %r35, -1;
	setp.lt.s32 	%p45, %r131, %r17;
	and.pred  	%p46, %p44, %p45;
	mov.u32 	%r129, %r131;
	@%p46 bra 	$L__BB3_33;
$L__BB3_34:
	ld.param.u64 	%rd133, [_Z11aStarKernelPiiiiiP4NodeP13PriorityQueueS_PbS_S_S__param_10];
	cvta.to.global.u64 	%rd130, %rd133;
	st.global.u32 	[%rd130], %r131;
$L__BB3_35:
	bar.sync 	0;
	bra.uni 	$L__BB3_7;
$L__BB3_36:
	setp.ne.s32 	%p19, %r1, 0;
	mul.wide.s32 	%rd82, %r16, 4;
	add.s64 	%rd83, %rd1, %rd82;
	mov.b32 	%r80, 1;
	st.global.u32 	[%rd83], %r80;
	mul.wide.s32 	%rd84, %r16, 20;
	add.s64 	%rd85, %rd4, %rd84;
	ld.global.f32 	%f2, [%rd85+4];
	@%p19 bra 	$L__BB3_38;
	atom.global.add.u32 	%r81, [%rd7], 1;
	bra.uni 	$L__BB3_39;
$L__BB3_38:
	setp.gt.u32 	%p20, %r1, 7;
	@%p20 bra 	$L__BB3_13;
$L__BB3_39:
	div.s32 	%r82, %r16, %r32;
	mul.lo.s32 	%r83, %r82, %r32;
	sub.s32 	%r84, %r16, %r83;
	mov.b32 	%r85, 1;
	mov.b32 	%r86, -1;
	mov.b32 	%r87, 0;
	st.local.v4.u32 	[%rd5], {%r87, %r86, %r85, %r86};
	st.local.v4.u32 	[%rd5+16], {%r85, %r87, %r85, %r85};
	st.local.v4.u32 	[%rd5+32], {%r87, %r85, %r86, %r85};
	st.local.v4.u32 	[%rd5+48], {%r86, %r87, %r86, %r86};
	mul.wide.u32 	%rd86, %r1, 8;
	add.s64 	%rd87, %rd5, %rd86;
	ld.local.v2.u32 	{%r23, %r24}, [%rd87];
	add.s32 	%r25, %r23, %r84;
	add.s32 	%r26, %r24, %r82;
	setp.gt.s32 	%p21, %r25, -1;
	setp.lt.s32 	%p22, %r25, %r32;
	and.pred  	%p23, %p21, %p22;
	setp.gt.s32 	%p24, %r26, -1;
	setp.lt.s32 	%p25, %r26, %r33;
	and.pred  	%p26, %p24, %p25;
	and.pred  	%p28, %p23, %p26;
	not.pred 	%p29, %p28;
	@%p29 bra 	$L__BB3_13;
	ld.param.u64 	%rd131, [_Z11aStarKernelPiiiiiP4NodeP13PriorityQueueS_PbS_S_S__param_0];
	mad.lo.s32 	%r27, %r26, %r32, %r25;
	cvta.to.global.u64 	%rd88, %rd131;
	mul.wide.s32 	%rd89, %r27, 4;
	add.s64 	%rd90, %rd88, %rd89;
	ld.global.u32 	%r88, [%rd90];
	setp.ne.s32 	%p30, %r88, 0;
	@%p30 bra 	$L__BB3_13;
	add.s64 	%rd92, %rd1, %rd89;
	ld.global.u32 	%r89, [%rd92];
	setp.ne.s32 	%p31, %r89, 0;
	@%p31 bra 	$L__BB3_13;
	abs.s32 	%r90, %r23;
	abs.s32 	%r91, %r24;
	add.s32 	%r92, %r91, %r90;
	setp.eq.s32 	%p32, %r92, 2;
	selp.f32 	%f19, 0f3FB504F3, 0f3F800000, %p32;
	add.f32 	%f3, %f2, %f19;
	mul.wide.s32 	%rd93, %r27, 20;
	add.s64 	%rd94, %rd4, %rd93;
	add.s64 	%rd10, %rd94, 4;
	ld.global.f32 	%f26, [%rd94+4];
$L__BB3_43:
	mov.b32 	%r93, %f26;
	min.f32 	%f20, %f3, %f26;
	mov.b32 	%r94, %f20;
	atom.relaxed.global.cas.b32 	%r95, [%rd10], %r93, %r94;
	setp.ne.s32 	%p33, %r95, %r93;
	mov.b32 	%f26, %r95;
	@%p33 bra 	$L__BB3_43;
	setp.geu.f32 	%p34, %f3, %f26;
	@%p34 bra 	$L__BB3_13;
	st.global.u32 	[%rd10+-4], %r27;
	st.global.u32 	[%rd10+12], %r16;
	div.s32 	%r96, %r27, %r32;
	mul.lo.s32 	%r97, %r96, %r32;
	sub.s32 	%r98, %r27, %r97;
	div.s32 	%r99, %r35, %r32;
	mul.lo.s32 	%r100, %r99, %r32;
	sub.s32 	%r101, %r100, %r35;
	add.s32 	%r102, %r98, %r101;
	abs.s32 	%r103, %r102;
	sub.s32 	%r104, %r96, %r99;
	abs.s32 	%r105, %r104;
	add.s32 	%r106, %r105, %r103;
	cvt.rn.f32.s32 	%f21, %r106;
	st.global.f32 	[%rd10+4], %f21;
	add.f32 	%f7, %f3, %f21;
	st.global.f32 	[%rd10+8], %f7;
	st.global.f32 	[%rd10], %f3;
	ld.global.u64 	%rd11, [%rd3+16];
$L__BB3_46:
	atom.relaxed.cas.b32 	%r107, [%rd11], 0, 1;
	setp.ne.s32 	%p35, %r107, 0;
	@%p35 bra 	$L__BB3_46;
	ld.volatile.global.u32 	%r108, [%rd3+8];
	ld.global.u32 	%r109, [%rd3+12];
	setp.lt.s32 	%p36, %r108, %r109;
	@%p36 bra 	$L__BB3_49;
	mov.u64 	%rd95, $str$2;
	cvta.global.u64 	%rd96, %rd95;
	{ // callseq 2, 0
	.param .b64 param0;
	st.param.b64 	[param0], %rd96;
	.param .b64 param1;
	st.param.b64 	[param1], 0;
	.param .b32 retval0;
	call.uni (retval0), 
	vprintf, 
	(
	param0, 
	param1
	);
	ld.param.b32 	%r110, [retval0];
	} // callseq 2
	ld.global.u64 	%rd97, [%rd3+16];
	atom.exch.b32 	%r112, [%rd97], 0;
	add.u64 	%rd98, %SP, 64;
	add.u64 	%rd99, %SPL, 64;
	st.local.u32 	[%rd99], %r27;
	mov.u64 	%rd100, $str$1;
	cvta.global.u64 	%rd101, %rd100;
	{ // callseq 3, 0
	.param .b64 param0;
	st.param.b64 	[param0], %rd101;
	.param .b64 param1;
	st.param.b64 	[param1], %rd98;
	.param .b32 retval0;
	call.uni (retval0), 
	vprintf, 
	(
	param0, 
	param1
	);
	ld.param.b32 	%r113, [retval0];
	} // callseq 3
	bra.uni 	$L__BB3_13;
$L__BB3_49:
	ld.global.u64 	%rd102, [%rd3];
	ld.volatile.global.u32 	%r115, [%rd3+8];
	mul.wide.s32 	%rd103, %r115, 4;
	add.s64 	%rd104, %rd102, %rd103;
	st.u32 	[%rd104], %r27;
	ld.global.u64 	%rd105, [%rd3+24];
	ld.volatile.global.u32 	%r116, [%rd3+8];
	mul.wide.s32 	%rd106, %r116, 4;
	add.s64 	%rd107, %rd105, %rd106;
	st.f32 	[%rd107], %f7;
	ld.volatile.global.u32 	%r132, [%rd3+8];
	setp.lt.s32 	%p37, %r132, 1;
	@%p37 bra 	$L__BB3_52;
$L__BB3_50:
	add.s32 	%r30, %r132, -1;
	shr.u32 	%r31, %r30, 1;
	ld.global.u64 	%rd108, [%rd3+24];
	mul.wide.u32 	%rd109, %r31, 4;
	add.s64 	%rd110, %rd108, %rd109;
	ld.f32 	%f22, [%rd110];
	mul.wide.u32 	%rd111, %r132, 4;
	add.s64 	%rd112, %rd108, %rd111;
	ld.f32 	%f23, [%rd112];
	setp.le.f32 	%p38, %f22, %f23;
	@%p38 bra 	$L__BB3_52;
	ld.global.u64 	%rd113, [%rd3];
	add.s64 	%rd115, %rd113, %rd109;
	ld.u32 	%r117, [%rd115];
	mul.wide.u32 	%rd116, %r132, 4;
	add.s64 	%rd117, %rd113, %rd116;
	ld.u32 	%r118, [%rd117];
	st.u32 	[%rd115], %r118;
	ld.global.u64 	%rd118, [%rd3];
	add.s64 	%rd119, %rd118, %rd116;
	st.u32 	[%rd119], %r117;
	ld.global.u64 	%rd120, [%rd3+24];
	add.s64 	%rd121, %rd120, %rd109;
	ld.f32 	%f24, [%rd121];
	add.s64 	%rd122, %rd120, %rd116;
	ld.f32 	%f25, [%rd122];
	st.f32 	[%rd121], %f25;
	ld.global.u64 	%rd123, [%rd3+24];
	add.s64 	%rd124, %rd123, %rd116;
	st.f32 	[%rd124], %f24;
	setp.gt.u32 	%p39, %r30, 1;
	mov.u32 	%r132, %r31;
	@%p39 bra 	$L__BB3_50;
$L__BB3_52:
	ld.volatile.global.u32 	%r119, [%rd3+8];
	add.s32 	%r120, %r119, 1;
	st.volatile.global.u32 	[%rd3+8], %r120;
	ld.global.u64 	%rd125, [%rd3+16];
	atom.exch.b32 	%r121, [%rd125], 0;
	bra.uni 	$L__BB3_13;

}


// ===== COMPILED SASS (sm_100) =====

	.target	sm_100

	.elftype	@"ET_EXEC"


//--------------------- .note.nv.tkinfo           --------------------------
	.section	.note.nv.tkinfo,"",@"SHT_NOTE"
	.sectionflags	@"SHF_NOTE_NV_TKINFO"
	.tkinfo
        /*0018*/ 	.word	0x00000002
        /*0030*/ 	.string	""
        /*0030*/ 	.string	"ptxas"
        /*0030*/ 	.string	"Cuda compilation tools, release 13.0, V13.0.88"
        /*0030*/ 	.string	"Build cuda_13.0.r13.0/compiler.36424714_0"
        /*0030*/ 	.string	"-arch sm_100 -m 64 "



//--------------------- .note.nv.cuinfo           --------------------------
	.section	.note.nv.cuinfo,"",@"SHT_NOTE"
	.sectionflags	@"SHF_NOTE_NV_CUINFO"
        /*0018*/ 	.short	0x0002
        /*001a*/ 	.short	0x0064
        /*001c*/ 	.short	0x0082
	.zero		2


//--------------------- .nv.info                  --------------------------
	.section	.nv.info,"",@"SHT_CUDA_INFO"
	.align	4


	//----- nvinfo : EIATTR_REGCOUNT
	.align		4
        /*0000*/ 	.byte	0x04, 0x2f
        /*0002*/ 	.short	(.L_4 - .L_3)
	.align		4
.L_3:
        /*0004*/ 	.word	index@(_Z15initializeNodesP4Nodeii)
        /*0008*/ 	.word	0x0000000a


	//----- nvinfo : EIATTR_FRAME_SIZE
	.align		4
.L_4:
        /*000c*/ 	.byte	0x04, 0x11
        /*000e*/ 	.short	(.L_6 - .L_5)
	.align		4
.L_5:
        /*0010*/ 	.word	index@(_Z15initializeNodesP4Nodeii)
        /*0014*/ 	.word	0x00000000


	//----- nvinfo : EIATTR_REGCOUNT
	.align		4
.L_6:
        /*0018*/ 	.byte	0x04, 0x2f
        /*001a*/ 	.short	(.L_8 - .L_7)
	.align		4
.L_7:
        /*001c*/ 	.word	index@(_Z23initializePriorityQueueP13PriorityQueuePiiP5MutexPf)
        /*0020*/ 	.word	0x0000000e


	//----- nvinfo : EIATTR_FRAME_SIZE
	.align		4
.L_8:
        /*0024*/ 	.byte	0x04, 0x11
        /*0026*/ 	.short	(.L_10 - .L_9)
	.align		4
.L_9:
        /*0028*/ 	.word	index@(_Z23initializePriorityQueueP13PriorityQueuePiiP5MutexPf)
        /*002c*/ 	.word	0x00000000


	//----- nvinfo : EIATTR_REGCOUNT
	.align		4
.L_10:
        /*0030*/ 	.byte	0x04, 0x2f
        /*0032*/ 	.short	(.L_12 - .L_11)
	.align		4
.L_11:
        /*0034*/ 	.word	index@(_Z15initializeMutexP5Mutex)
        /*0038*/ 	.word	0x00000006


	//----- nvinfo : EIATTR_FRAME_SIZE
	.align		4
.L_12:
        /*003c*/ 	.byte	0x04, 0x11
        /*003e*/ 	.short	(.L_14 - .L_13)
	.align		4
.L_13:
        /*0040*/ 	.word	index@(_Z15initializeMutexP5Mutex)
        /*0044*/ 	.word	0x00000000


	//----- nvinfo : EIATTR_REGCOUNT
	.align		4
.L_14:
        /*0048*/ 	.byte	0x04, 0x2f
        /*004a*/ 	.short	(.L_16 - .L_15)
	.align		4
.L_15:
        /*004c*/ 	.word	index@(_Z11aStarKernelPiiiiiP4NodeP13PriorityQueueS_PbS_S_S_)
        /*0050*/ 	.word	0x00000020


	//----- nvinfo : EIATTR_FRAME_SIZE
	.align		4
.L_16:
        /*0054*/ 	.byte	0x04, 0x11
        /*0056*/ 	.short	(.L_18 - .L_17)
	.align		4
.L_17:
        /*0058*/ 	.word	index@(_Z11aStarKernelPiiiiiP4NodeP13PriorityQueueS_PbS_S_S_)
        /*005c*/ 	.word	0x00000050


	//----- nvinfo : EIATTR_MIN_STACK_SIZE
	.align		4
.L_18:
        /*0060*/ 	.byte	0x04, 0x12
        /*0062*/ 	.short	(.L_20 - .L_19)
	.align		4
.L_19:
        /*0064*/ 	.word	index@(_Z11aStarKernelPiiiiiP4NodeP13PriorityQueueS_PbS_S_S_)
        /*0068*/ 	.word	0x00000050


	//----- nvinfo : EIATTR_MIN_STACK_SIZE
	.align		4
.L_20:
        /*006c*/ 	.byte	0x04, 0x12
        /*006e*/ 	.short	(.L_22 - .L_21)
	.align		4
.L_21:
        /*0070*/ 	.word	index@(_Z15initializeMutexP5Mutex)
        /*0074*/ 	.word	0x00000000


	//----- nvinfo : EIATTR_MIN_STACK_SIZE
	.align		4
.L_22:
        /*0078*/ 	.byte	0x04, 0x12
        /*007a*/ 	.short	(.L_24 - .L_23)
	.align		4
.L_23:
        /*007c*/ 	.word	index@(_Z23initializePriorityQueueP13PriorityQueuePiiP5MutexPf)
        /*0080*/ 	.word	0x00000000


	//----- nvinfo : EIATTR_MIN_STACK_SIZE
	.align		4
.L_24:
        /*0084*/ 	.byte	0x04, 0x12
        /*0086*/ 	.short	(.L_26 - .L_25)
	.align		4
.L_25:
        /*0088*/ 	.word	index@(_Z15initializeNodesP4Nodeii)
        /*008c*/ 	.word	0x00000000
.L_26:


//--------------------- .nv.compat                --------------------------
	.section	.nv.compat,"",@"SHT_CUDA_COMPAT_INFO"
	.align	4
        /*0000*/ 	.byte	0x02, 0x09, 0x00, 0x00, 0x02, 0x02, 0x01, 0x00, 0x02, 0x05, 0x05, 0x00, 0x03, 0x07, 0x01, 0x01
        /*0010*/ 	.byte	0x02, 0x03, 0x00, 0x00, 0x02, 0x06, 0x01, 0x00, 0x04, 0x0b, 0x08, 0x00, 0x09, 0x00, 0x00, 0x00
        /*0020*/ 	.byte	0x00, 0x00, 0x00, 0x00


//--------------------- .nv.info._Z11aStarKernelPiiiiiP4NodeP13PriorityQueueS_PbS_S_S_ --------------------------
	.section	.nv.info._Z11aStarKernelPiiiiiP4NodeP13PriorityQueueS_PbS_S_S_,"",@"SHT_CUDA_INFO"
	.sectionflags	@""
	.align	4


	//----- nvinfo : EIATTR_CUDA_API_VERSION
	.align		4
        /*0000*/ 	.byte	0x04, 0x37
        /*0002*/ 	.short	(.L_28 - .L_27)
.L_27:
        /*0004*/ 	.word	0x00000082


	//----- nvinfo : EIATTR_KPARAM_INFO
	.align		4
.L_28:
        /*0008*/ 	.byte	0x04, 0x17
        /*000a*/ 	.short	(.L_30 - .L_29)
.L_29:
        /*000c*/ 	.word	0x00000000
        /*0010*/ 	.short	0x000b
        /*0012*/ 	.short	0x0048
        /*0014*/ 	.byte	0x00, 0xf5, 0x21, 0x00


	//----- nvinfo : EIATTR_KPARAM_INFO
	.align		4
.L_30:
        /*0018*/ 	.byte	0x04, 0x17
        /*001a*/ 	.short	(.L_32 - .L_31)
.L_31:
        /*001c*/ 	.word	0x00000000
        /*0020*/ 	.short	0x000a
        /*0022*/ 	.short	0x0040
        /*0024*/ 	.byte	0x00, 0xf5, 0x21, 0x00


	//----- nvinfo : EIATTR_KPARAM_INFO
	.align		4
.L_32:
        /*0028*/ 	.byte	0x04, 0x17
        /*002a*/ 	.short	(.L_34 - .L_33)
.L_33:
        /*002c*/ 	.word	0x00000000
        /*0030*/ 	.short	0x0009
        /*0032*/ 	.short	0x0038
        /*0034*/ 	.byte	0x00, 0xf5, 0x21, 0x00


	//----- nvinfo : EIATTR_KPARAM_INFO
	.align		4
.L_34:
        /*0038*/ 	.byte	0x04, 0x17
        /*003a*/ 	.short	(.L_36 - .L_35)
.L_35:
        /*003c*/ 	.word	0x00000000
        /*0040*/ 	.short	0x0008
        /*0042*/ 	.short	0x0030
        /*0044*/ 	.byte	0x00, 0xf5, 0x21, 0x00


	//----- nvinfo : EIATTR_KPARAM_INFO
	.align		4
.L_36:
        /*0048*/ 	.byte	0x04, 0x17
        /*004a*/ 	.short	(.L_38 - .L_37)
.L_37:
        /*004c*/ 	.word	0x00000000
        /*0050*/ 	.short	0x0007
        /*0052*/ 	.short	0x0028
        /*0054*/ 	.byte	0x00, 0xf5, 0x21, 0x00


	//----- nvinfo : EIATTR_KPARAM_INFO
	.align		4
.L_38:
        /*0058*/ 	.byte	0x04, 0x17
        /*005a*/ 	.short	(.L_40 - .L_39)
.L_39:
        /*005c*/ 	.word	0x00000000
        /*0060*/ 	.short	0x0006
        /*0062*/ 	.short	0x0020
        /*0064*/ 	.byte	0x00, 0xf5, 0x21, 0x00


	//----- nvinfo : EIATTR_KPARAM_INFO
	.align		4
.L_40:
        /*0068*/ 	.byte	0x04, 0x17
        /*006a*/ 	.short	(.L_42 - .L_41)
.L_41:
        /*006c*/ 	.word	0x00000000
        /*0070*/ 	.short	0x0005
        /*0072*/ 	.short	0x0018
        /*0074*/ 	.byte	0x00, 0xf5, 0x21, 0x00


	//----- nvinfo : EIATTR_KPARAM_INFO
	.align		4
.L_42:
        /*0078*/ 	.byte	0x04, 0x17
        /*007a*/ 	.short	(.L_44 - .L_43)
.L_43:
        /*007c*/ 	.word	0x00000000
        /*0080*/ 	.short	0x0004
        /*0082*/ 	.short	0x0014
        /*0084*/ 	.byte	0x00, 0xf0, 0x11, 0x00


	//----- nvinfo : EIATTR_KPARAM_INFO
	.align		4
.L_44:
        /*0088*/ 	.byte	0x04, 0x17
        /*008a*/ 	.short	(.L_46 - .L_45)
.L_45:
        /*008c*/ 	.word	0x00000000
        /*0090*/ 	.short	0x0003
        /*0092*/ 	.short	0x0010
        /*0094*/ 	.byte	0x00, 0xf0, 0x11, 0x00


	//----- nvinfo : EIATTR_KPARAM_INFO
	.align		4
.L_46:
        /*0098*/ 	.byte	0x04, 0x17
        /*009a*/ 	.short	(.L_48 - .L_47)
.L_47:
        /*009c*/ 	.word	0x00000000
        /*00a0*/ 	.short	0x0002
        /*00a2*/ 	.short	0x000c
        /*00a4*/ 	.byte	0x00, 0xf0, 0x11, 0x00


	//----- nvinfo : EIATTR_KPARAM_INFO
	.align		4
.L_48:
        /*00a8*/ 	.byte	0x04, 0x17
        /*00aa*/ 	.short	(.L_50 - .L_49)
.L_49:
        /*00ac*/ 	.word	0x00000000
        /*00b0*/ 	.short	0x0001
        /*00b2*/ 	.short	0x0008
        /*00b4*/ 	.byte	0x00, 0xf0, 0x11, 0x00


	//----- nvinfo : EIATTR_KPARAM_INFO
	.align		4
.L_50:
        /*00b8*/ 	.byte	0x04, 0x17
        /*00ba*/ 	.short	(.L_52 - .L_51)
.L_51:
        /*00bc*/ 	.word	0x00000000
        /*00c0*/ 	.short	0x0000
        /*00c2*/ 	.short	0x0000
        /*00c4*/ 	.byte	0x00, 0xf5, 0x21, 0x00


	//----- nvinfo : EIATTR_SPARSE_MMA_MASK
	.align		4
.L_52:
        /*00c8*/ 	.byte	0x03, 0x50
        /*00ca*/ 	.short	0x0000


	//----- nvinfo : EIATTR_MAXREG_COUNT
	.align		4
        /*00cc*/ 	.byte	0x03, 0x1b
        /*00ce*/ 	.short	0x00ff


	//----- nvinfo : EIATTR_NUM_BARRIERS
	.align		4
        /*00d0*/ 	.byte	0x02, 0x4c
        /*00d2*/ 	.byte	0x01
	.zero		1


	//----- nvinfo : EIATTR_EXTERNS
	.align		4
        /*00d4*/ 	.byte	0x04, 0x0f
        /*00d6*/ 	.short	(.L_54 - .L_53)


	//   ....[0]....
	.align		4
.L_53:
        /*00d8*/ 	.word	index@(vprintf)


	//----- nvinfo : EIATTR_MERCURY_ISA_VERSION
	.align		4
.L_54:
        /*00dc*/ 	.byte	0x03, 0x5f
        /*00de*/ 	.short	0x0101


	//----- nvinfo : EIATTR_VRC_CTA_INIT_COUNT
	.align		4
        /*00e0*/ 	.byte	0x02, 0x4a
	.zero		1
	.zero		1


	//----- nvinfo : EIATTR_SYSCALL_OFFSETS
	.align		4
        /*00e4*/ 	.byte	0x04, 0x46
        /*00e6*/ 	.short	(.L_56 - .L_55)


	//   ....[0]....
.L_55:
        /*00e8*/ 	.word	0x00000610


	//   ....[1]....
        /*00ec*/ 	.word	0x000006b0


	//   ....[2]....
        /*00f0*/ 	.word	0x00001bd0


	//   ....[3]....
        /*00f4*/ 	.word	0x00001c90


	//----- nvinfo : EIATTR_EXIT_INSTR_OFFSETS
	.align		4
.L_56:
        /*00f8*/ 	.byte	0x04, 0x1c
        /*00fa*/ 	.short	(.L_58 - .L_57)


	//   ....[0]....
.L_57:
        /*00fc*/ 	.word	0x000006e0


	//   ....[1]....
        /*0100*/ 	.word	0x000021e0


	//   ....[2]....
        /*0104*/ 	.word	0x00002200


	//   ....[3]....
        /*0108*/ 	.word	0x00002230


	//----- nvinfo : EIATTR_CRS_STACK_SIZE
	.align		4
.L_58:
        /*010c*/ 	.byte	0x04, 0x1e
        /*010e*/ 	.short	(.L_60 - .L_59)
.L_59:
        /*0110*/ 	.word	0x00000000


	//----- nvinfo : EIATTR_CBANK_PARAM_SIZE
	.align		4
.L_60:
        /*0114*/ 	.byte	0x03, 0x19
        /*0116*/ 	.short	0x0050


	//----- nvinfo : EIATTR_PARAM_CBANK
	.align		4
        /*0118*/ 	.byte	0x04, 0x0a
        /*011a*/ 	.short	(.L_62 - .L_61)
	.align		4
.L_61:
        /*011c*/ 	.word	index@(.nv.constant0._Z11aStarKernelPiiiiiP4NodeP13PriorityQueueS_PbS_S_S_)
        /*0120*/ 	.short	0x0380
        /*0122*/ 	.short	0x0050


	//----- nvinfo : EIATTR_SW_WAR
	.align		4
.L_62:
        /*0124*/ 	.byte	0x04, 0x36
        /*0126*/ 	.short	(.L_64 - .L_63)
.L_63:
        /*0128*/ 	.word	0x00000008
.L_64:


//--------------------- .nv.info._Z15initializeMutexP5Mutex --------------------------
	.section	.nv.info._Z15initializeMutexP5Mutex,"",@"SHT_CUDA_INFO"
	.sectionflags	@""
	.align	4


	//----- nvinfo : EIATTR_CUDA_API_VERSION
	.align		4
        /*0000*/ 	.byte	0x04, 0x37
        /*0002*/ 	.short	(.L_66 - .L_65)
.L_65:
        /*0004*/ 	.word	0x00000082


	//----- nvinfo : EIATTR_KPARAM_INFO
	.align		4
.L_66:
        /*0008*/ 	.byte	0x04, 0x17
        /*000a*/ 	.short	(.L_68 - .L_67)
.L_67:
        /*000c*/ 	.word	0x00000000
        /*0010*/ 	.short	0x0000
        /*0012*/ 	.short	0x0000
        /*0014*/ 	.byte	0x00, 0xf5, 0x21, 0x00


	//----- nvinfo : EIATTR_SPARSE_MMA_MASK
	.align		4
.L_68:
        /*0018*/ 	.byte	0x03, 0x50
        /*001a*/ 	.short	0x0000


	//----- nvinfo : EIATTR_MAXREG_COUNT
	.align		4
        /*001c*/ 	.byte	0x03, 0x1b
        /*001e*/ 	.short	0x00ff


	//----- nvinfo : EIATTR_MERCURY_ISA_VERSION
	.align		4
        /*0020*/ 	.byte	0x03, 0x5f
        /*0022*/ 	.short	0x0101


	//----- nvinfo : EIATTR_VRC_CTA_INIT_COUNT
	.align		4
        /*0024*/ 	.byte	0x02, 0x4a
	.zero		1
	.zero		1


	//----- nvinfo : EIATTR_EXIT_INSTR_OFFSETS
	.align		4
        /*0028*/ 	.byte	0x04, 0x1c
        /*002a*/ 	.short	(.L_70 - .L_69)


	//   ....[0]....
.L_69:
        /*002c*/ 	.word	0x00000040


	//----- nvinfo : EIATTR_CBANK_PARAM_SIZE
	.align		4
.L_70:
        /*0030*/ 	.byte	0x03, 0x19
        /*0032*/ 	.short	0x0008


	//----- nvinfo : EIATTR_PARAM_CBANK
	.align		4
        /*0034*/ 	.byte	0x04, 0x0a
        /*0036*/ 	.short	(.L_72 - .L_71)
	.align		4
.L_71:
        /*0038*/ 	.word	index@(.nv.constant0._Z15initializeMutexP5Mutex)
        /*003c*/ 	.short	0x0380
        /*003e*/ 	.short	0x0008


	//----- nvinfo : EIATTR_SW_WAR
	.align		4
.L_72:
        /*0040*/ 	.byte	0x04, 0x36
        /*0042*/ 	.short	(.L_74 - .L_73)
.L_73:
        /*0044*/ 	.word	0x00000008
.L_74:


//--------------------- .nv.info._Z23initializePriorityQueueP13PriorityQueuePiiP5MutexPf --------------------------
	.section	.nv.info._Z23initializePriorityQueueP13PriorityQueuePiiP5MutexPf,"",@"SHT_CUDA_INFO"
	.sectionflags	@""
	.align	4


	//----- nvinfo : EIATTR_CUDA_API_VERSION
	.align		4
        /*0000*/ 	.byte	0x04, 0x37
        /*0002*/ 	.short	(.L_76 - .L_75)
.L_75:
        /*0004*/ 	.word	0x00000082


	//----- nvinfo : EIATTR_KPARAM_INFO
	.align		4
.L_76:
        /*0008*/ 	.byte	0x04, 0x17
        /*000a*/ 	.short	(.L_78 - .L_77)
.L_77:
        /*000c*/ 	.word	0x00000000
        /*0010*/ 	.short	0x0004
        /*0012*/ 	.short	0x0020
        /*0014*/ 	.byte	0x00, 0xf5, 0x21, 0x00


	//----- nvinfo : EIATTR_KPARAM_INFO
	.align		4
.L_78:
        /*0018*/ 	.byte	0x04, 0x17
        /*001a*/ 	.short	(.L_80 - .L_79)
.L_79:
        /*001c*/ 	.word	0x00000000
        /*0020*/ 	.short	0x0003
        /*0022*/ 	.short	0x0018
        /*0024*/ 	.byte	0x00, 0xf5, 0x21, 0x00


	//----- nvinfo : EIATTR_KPARAM_INFO
	.align		4
.L_80:
        /*0028*/ 	.byte	0x04, 0x17
        /*002a*/ 	.short	(.L_82 - .L_81)
.L_81:
        /*002c*/ 	.word	0x00000000
        /*0030*/ 	.short	0x0002
        /*0032*/ 	.short	0x0010
        /*0034*/ 	.byte	0x00, 0xf0, 0x11, 0x00


	//----- nvinfo : EIATTR_KPARAM_INFO
	.align		4
.L_82:
        /*0038*/ 	.byte	0x04, 0x17
        /*003a*/ 	.short	(.L_84 - .L_83)
.L_83:
        /*003c*/ 	.word	0x00000000
        /*0040*/ 	.short	0x0001
        /*0042*/ 	.short	0x0008
        /*0044*/ 	.byte	0x00, 0xf5, 0x21, 0x00


	//----- nvinfo : EIATTR_KPARAM_INFO
	.align		4
.L_84:
        /*0048*/ 	.byte	0x04, 0x17
        /*004a*/ 	.short	(.L_86 - .L_85)
.L_85:
        /*004c*/ 	.word	0x00000000
        /*0050*/ 	.short	0x0000
        /*0052*/ 	.short	0x0000
        /*0054*/ 	.byte	0x00, 0xf5, 0x21, 0x00


	//----- nvinfo : EIATTR_SPARSE_MMA_MASK
	.align		4
.L_86:
        /*0058*/ 	.byte	0x03, 0x50
        /*005a*/ 	.short	0x0000


	//----- nvinfo : EIATTR_MAXREG_COUNT
	.align		4
        /*005c*/ 	.byte	0x03, 0x1b
        /*005e*/ 	.short	0x00ff


	//----- nvinfo : EIATTR_MERCURY_ISA_VERSION
	.align		4
        /*0060*/ 	.byte	0x03, 0x5f
        /*0062*/ 	.short	0x0101


	//----- nvinfo : EIATTR_VRC_CTA_INIT_COUNT
	.align		4
        /*0064*/ 	.byte	0x02, 0x4a
	.zero		1
	.zero		1


	//----- nvinfo : EIATTR_EXIT_INSTR_OFFSETS
	.align		4
        /*0068*/ 	.byte	0x04, 0x1c
        /*006a*/ 	.short	(.L_88 - .L_87)


	//   ....[0]....
.L_87:
        /*006c*/ 	.word	0x000000c0


	//----- nvinfo : EIATTR_CBANK_PARAM_SIZE
	.align		4
.L_88:
        /*0070*/ 	.byte	0x03, 0x19
        /*0072*/ 	.short	0x0028


	//----- nvinfo : EIATTR_PARAM_CBANK
	.align		4
        /*0074*/ 	.byte	0x04, 0x0a
        /*0076*/ 	.short	(.L_90 - .L_89)
	.align		4
.L_89:
        /*0078*/ 	.word	index@(.nv.constant0._Z23initializePriorityQueueP13PriorityQueuePiiP5MutexPf)
        /*007c*/ 	.short	0x0380
        /*007e*/ 	.short	0x0028


	//----- nvinfo : EIATTR_SW_WAR
	.align		4
.L_90:
        /*0080*/ 	.byte	0x04, 0x36
        /*0082*/ 	.short	(.L_92 - .L_91)
.L_91:
        /*0084*/ 	.word	0x00000008
.L_92:


//--------------------- .nv.info._Z15initializeNodesP4Nodeii --------------------------
	.section	.nv.info._Z15initializeNodesP4Nodeii,"",@"SHT_CUDA_INFO"
	.sectionflags	@""
	.align	4


	//----- nvinfo : EIATTR_CUDA_API_VERSION
	.align		4
        /*0000*/ 	.byte	0x04, 0x37
        /*0002*/ 	.short	(.L_94 - .L_93)
.L_93:
        /*0004*/ 	.word	0x00000082


	//----- nvinfo : EIATTR_KPARAM_INFO
	.align		4
.L_94:
        /*0008*/ 	.byte	0x04, 0x17
        /*000a*/ 	.short	(.L_96 - .L_95)
.L_95:
        /*000c*/ 	.word	0x00000000
        /*0010*/ 	.short	0x0002
        /*0012*/ 	.short	0x000c
        /*0014*/ 	.byte	0x00, 0xf0, 0x11, 0x00


	//----- nvinfo : EIATTR_KPARAM_INFO
	.align		4
.L_96:
        /*0018*/ 	.byte	0x04, 0x17
        /*001a*/ 	.short	(.L_98 - .L_97)
.L_97:
        /*001c*/ 	.word	0x00000000
        /*0020*/ 	.short	0x0001
        /*0022*/ 	.short	0x0008
        /*0024*/ 	.byte	0x00, 0xf0, 0x11, 0x00


	//----- nvinfo : EIATTR_KPARAM_INFO
	.align		4
.L_98:
        /*0028*/ 	.byte	0x04, 0x17
        /*002a*/ 	.short	(.L_100 - .L_99)
.L_99:
        /*002c*/ 	.word	0x00000000
        /*0030*/ 	.short	0x0000
        /*0032*/ 	.short	0x0000
        /*0034*/ 	.byte	0x00, 0xf5, 0x21, 0x00


	//----- nvinfo : EIATTR_SPARSE_MMA_MASK
	.align		4
.L_100:
        /*0038*/ 	.byte	0x03, 0x50
        /*003a*/ 	.short	0x0000


	//----- nvinfo : EIATTR_MAXREG_COUNT
	.align		4
        /*003c*/ 	.byte	0x03, 0x1b
        /*003e*/ 	.short	0x00ff


	//----- nvinfo : EIATTR_MERCURY_ISA_VERSION
	.align		4
        /*0040*/ 	.byte	0x03, 0x5f
        /*0042*/ 	.short	0x0101


	//----- nvinfo : EIATTR_VRC_CTA_INIT_COUNT
	.align		4
        /*0044*/ 	.byte	0x02, 0x4a
	.zero		1
	.zero		1


	//----- nvinfo : EIATTR_EXIT_INSTR_OFFSETS
	.align		4
        /*0048*/ 	.byte	0x04, 0x1c
        /*004a*/ 	.short	(.L_102 - .L_101)


	//   ....[0]....
.L_101:
        /*004c*/ 	.word	0x000000c0


	//   ....[1]....
        /*0050*/ 	.word	0x00000170


	//----- nvinfo : EIATTR_CBANK_PARAM_SIZE
	.align		4
.L_102:
        /*0054*/ 	.byte	0x03, 0x19
        /*0056*/ 	.short	0x0010


	//----- nvinfo : EIATTR_PARAM_CBANK
	.align		4
        /*0058*/ 	.byte	0x04, 0x0a
        /*005a*/ 	.short	(.L_104 - .L_103)
	.align		4
.L_103:
        /*005c*/ 	.word	index@(.nv.constant0._Z15initializeNodesP4Nodeii)
        /*0060*/ 	.short	0x0380
        /*0062*/ 	.short	0x0010


	//----- nvinfo : EIATTR_SW_WAR
	.align		4
.L_104:
        /*0064*/ 	.byte	0x04, 0x36
        /*0066*/ 	.short	(.L_106 - .L_105)
.L_105:
        /*0068*/ 	.word	0x00000008
.L_106:


//--------------------- .nv.callgraph             --------------------------
	.section	.nv.callgraph,"",@"SHT_CUDA_CALLGRAPH"
	.align	4
	.sectionentsize	8
	.align		4
        /*0000*/ 	.word	0x00000000
	.align		4
        /*0004*/ 	.word	0xffffffff
	.align		4
        /*0008*/ 	.word	index@(_Z11aStarKernelPiiiiiP4NodeP13PriorityQueueS_PbS_S_S_)
	.align		4
        /*000c*/ 	.word	index@(vprintf)
	.align		4
        /*0010*/ 	.word	0x00000000
	.align		4
        /*0014*/ 	.word	0xfffffffe
	.align		4
        /*0018*/ 	.word	0x00000000
	.align		4
        /*001c*/ 	.word	0xfffffffd
	.align		4
        /*0020*/ 	.word	0x00000000
	.align		4
        /*0024*/ 	.word	0xfffffffc


//--------------------- .nv.constant4             --------------------------
	.section	.nv.constant4,"a",@progbits
	.align	8
	.align		8
.nv.constant4:
        /*0000*/ 	.dword	vprintf
	.align		8
        /*0008*/ 	.dword	$str
	.align		8
        /*0010*/ 	.dword	$str$1
	.align		8
        /*0018*/ 	.dword	$str$2


//--------------------- .text._Z11aStarKernelPiiiiiP4NodeP13PriorityQueueS_PbS_S_S_ --------------------------
	.section	.text._Z11aStarKernelPiiiiiP4NodeP13PriorityQueueS_PbS_S_S_,"ax",@progbits
	.align	128
        .global         _Z11aStarKernelPiiiiiP4NodeP13PriorityQueueS_PbS_S_S_
        .type           _Z11aStarKernelPiiiiiP4NodeP13PriorityQueueS_PbS_S_S_,@function
        .size           _Z11aStarKernelPiiiiiP4NodeP13PriorityQueueS_PbS_S_S_,(.L_x_42 - _Z11aStarKernelPiiiiiP4NodeP13PriorityQueueS_PbS_S_S_)
        .other          _Z11aStarKernelPiiiiiP4NodeP13PriorityQueueS_PbS_S_S_,@"STO_CUDA_ENTRY STV_DEFAULT"
_Z11aStarKernelPiiiiiP4NodeP13PriorityQueueS_PbS_S_S_:
.text._Z11aStarKernelPiiiiiP4NodeP13PriorityQueueS_PbS_S_S_:
[----:B------:R-:W0:Y:S01]  /*0000*/  LDC R1, c[0x0][0x37c] ;  /* 0x0000df00ff017b82 */ /* 0x000e220000000800 */
[----:B------:R-:W1:Y:S01]  /*0010*/  S2R R2, SR_TID.X ;  /* 0x0000000000027919 */ /* 0x000e620000002100 */
[----:B------:R-:W2:Y:S01]  /*0020*/  LDCU UR4, c[0x0][0x2f8] ;  /* 0x00005f00ff0477ac */ /* 0x000ea20008000800 */
[----:B0-----:R-:W-:Y:S01]  /*0030*/  VIADD R1, R1, 0xffffffb0 ;  /* 0xffffffb001017836 */ /* 0x001fe20000000000 */
[----:B------:R-:W0:Y:S01]  /*0040*/  LDCU UR6, c[0x0][0x394] ;  /* 0x00007280ff0677ac */ /* 0x000e220008000800 */
[----:B------:R-:W3:Y:S01]  /*0050*/  LDCU UR5, c[0x0][0x2fc] ;  /* 0x00005f80ff0577ac */ /* 0x000ee20008000800 */
[----:B------:R-:W4:Y:S02]  /*0060*/  LDCU.64 UR36, c[0x0][0x358] ;  /* 0x00006b00ff2477ac */ /* 0x000f240008000a00 */
[----:B--2---:R-:W-:Y:S01]  /*0070*/  IADD3 R16, P1, PT, R1, UR4, RZ ;  /* 0x0000000401107c10 */ /* 0x004fe2000ff3e0ff */
[----:B0-----:R-:W-:-:S04]  /*0080*/  IMAD.U32 R18, RZ, RZ, UR6 ;  /* 0x00000006ff127e24 */ /* 0x001fc8000f8e00ff */
[----:B---3--:R-:W-:Y:S01]  /*0090*/  IMAD.X R17, RZ, RZ, UR5, P1 ;  /* 0x00000005ff117e24 */ /* 0x008fe200088e06ff */
[----:B-1----:R-:W-:-:S13]  /*00a0*/  ISETP.NE.AND P0, PT, R2, RZ, PT ;  /* 0x000000ff0200720c */ /* 0x002fda0003f05270 */
[----:B------:R-:W0:Y:S01]  /*00b0*/  @!P0 S2R R3, SR_CgaCtaId ;  /* 0x0000000000038919 */ /* 0x000e220000008800 */
[----:B------:R-:W-:-:S04]  /*00c0*/  @!P0 MOV R0, 0x400 ;  /* 0x0000040000008802 */ /* 0x000fc80000000f00 */
[----:B0-----:R-:W-:-:S05]  /*00d0*/  @!P0 LEA R0, R3, R0, 0x18 ;  /* 0x0000000003008211 */ /* 0x001fca00078ec0ff */
[----:B------:R0:W-:Y:S01]  /*00e0*/  @!P0 STS.U8 [R0+0x4], RZ ;  /* 0x000004ff00008388 */ /* 0x0001e20000000000 */
[----:B------:R-:W-:Y:S06]  /*00f0*/  BAR.SYNC.DEFER_BLOCKING 0x0 ;  /* 0x0000000000007b1d */ /* 0x000fec0000010000 */
[----:B----4-:R-:W-:Y:S05]  /*0100*/  @P0 BRA `(.L_x_0) ;  /* 0x0000000800400947 */ /* 0x010fea0003800000 */
[----:B------:R-:W1:Y:S08]  /*0110*/  LDC R3, c[0x0][0x388] ;  /* 0x0000e200ff037b82 */ /* 0x000e700000000800 */
[----:B0-----:R-:W0:Y:S08]  /*0120*/  LDC R0, c[0x0][0x390] ;  /* 0x0000e400ff007b82 */ /* 0x001e300000000800 */
[----:B------:R-:W2:Y:S01]  /*0130*/  LDC R4, c[0x0][0x394] ;  /* 0x0000e500ff047b82 */ /* 0x000ea20000000800 */
[----:B-1----:R-:W-:-:S04]  /*0140*/  IABS R9, R3 ;  /* 0x0000000300097213 */ /* 0x002fc80000000000 */
[----:B------:R-:W1:Y:S01]  /*0150*/  I2F.RP R5, R9 ;  /* 0x0000000900057306 */ /* 0x000e620000209400 */
[----:B--2---:R-:W-:-:S07]  /*0160*/  IABS R10, R4 ;  /* 0x00000004000a7213 */ /* 0x004fce0000000000 */
[----:B-1----:R-:W1:Y:S02]  /*0170*/  MUFU.RCP R5, R5 ;  /* 0x0000000500057308 */ /* 0x002e640000001000 */
[----:B-1----:R-:W-:-:S06]  /*0180*/  IADD3 R6, PT, PT, R5, 0xffffffe, RZ ;  /* 0x0ffffffe05067810 */ /* 0x002fcc0007ffe0ff */
[----:B------:R1:W2:Y:S02]  /*0190*/  F2I.FTZ.U32.TRUNC.NTZ R7, R6 ;  /* 0x0000000600077305 */ /* 0x0002a4000021f000 */
[----:B-1----:R-:W-:Y:S02]  /*01a0*/  IMAD.MOV.U32 R6, RZ, RZ, RZ ;  /* 0x000000ffff067224 */ /* 0x002fe400078e00ff */
[----:B--2---:R-:W-:-:S04]  /*01b0*/  IMAD.MOV R8, RZ, RZ, -R7 ;  /* 0x000000ffff087224 */ /* 0x004fc800078e0a07 */
[----:B------:R-:W-:Y:S01]  /*01c0*/  IMAD R11, R8, R9, RZ ;  /* 0x00000009080b7224 */ /* 0x000fe200078e02ff */
[----:B0-----:R-:W-:-:S03]  /*01d0*/  IABS R8, R0 ;  /* 0x0000000000087213 */ /* 0x001fc60000000000 */
[----:B------:R-:W-:-:S06]  /*01e0*/  IMAD.HI.U32 R7, R7, R11, R6 ;  /* 0x0000000b07077227 */ /* 0x000fcc00078e0006 */
[----:B------:R-:W-:-:S04]  /*01f0*/  IMAD.HI.U32 R5, R7, R8, RZ ;  /* 0x0000000807057227 */ /* 0x000fc800078e00ff */
[----:B------:R-:W-:-:S04]  /*0200*/  IMAD.HI.U32 R7, R7, R10, RZ ;  /* 0x0000000a07077227 */ /* 0x000fc800078e00ff */
[----:B------:R-:W-:Y:S01]  /*0210*/  IMAD.MOV R6, RZ, RZ, -R5 ;  /* 0x000000ffff067224 */ /* 0x000fe200078e0a05 */
[----:B------:R-:W-:-:S03]  /*0220*/  IADD3 R11, PT, PT, -R7, RZ, RZ ;  /* 0x000000ff070b7210 */ /* 0x000fc60007ffe1ff */
[C---:B------:R-:W-:Y:S02]  /*0230*/  IMAD R6, R9.reuse, R6, R8 ;  /* 0x0000000609067224 */ /* 0x040fe400078e0208 */
[C---:B------:R-:W-:Y:S02]  /*0240*/  IMAD R8, R9.reuse, R11, R10 ;  /* 0x0000000b09087224 */ /* 0x040fe400078e020a */
[----:B------:R-:W-:Y:S01]  /*0250*/  IMAD.MOV.U32 R11, RZ, RZ, -0x1 ;  /* 0xffffffffff0b7424 */ /* 0x000fe200078e00ff */
[C---:B------:R-:W-:Y:S02]  /*0260*/  ISETP.GT.U32.AND P3, PT, R9.reuse, R6, PT ;  /* 0x000000060900720c */ /* 0x040fe40003f64070 */
[----:B------:R-:W-:-:S11]  /*0270*/  ISETP.GT.U32.AND P4, PT, R9, R8, PT ;  /* 0x000000080900720c */ /* 0x000fd60003f84070 */
[--C-:B------:R-:W-:Y:S02]  /*0280*/  @!P3 IMAD.IADD R6, R6, 0x1, -R9.reuse ;  /* 0x000000010606b824 */ /* 0x100fe400078e0a09 */
[----:B------:R-:W-:Y:S01]  /*0290*/  @!P4 IMAD.IADD R8, R8, 0x1, -R9 ;  /* 0x000000010808c824 */ /* 0x000fe200078e0a09 */
[----:B------:R-:W-:Y:S01]  /*02a0*/  @!P4 IADD3 R7, PT, PT, R7, 0x1, RZ ;  /* 0x000000010707c810 */ /* 0x000fe20007ffe0ff */
[----:B------:R-:W-:Y:S01]  /*02b0*/  @!P3 VIADD R5, R5, 0x1 ;  /* 0x000000010505b836 */ /* 0x000fe20000000000 */
[----:B------:R-:W-:Y:S02]  /*02c0*/  ISETP.GE.U32.AND P1, PT, R6, R9, PT ;  /* 0x000000090600720c */ /* 0x000fe40003f26070 */
[----:B------:R-:W-:Y:S02]  /*02d0*/  LOP3.LUT R6, R0, R3, RZ, 0x3c, !PT ;  /* 0x0000000300067212 */ /* 0x000fe400078e3cff */
[----:B------:R-:W-:Y:S02]  /*02e0*/  ISETP.GE.U32.AND P2, PT, R8, R9, PT ;  /* 0x000000090800720c */ /* 0x000fe40003f46070 */
[----:B------:R-:W-:-:S02]  /*02f0*/  LOP3.LUT R8, R4, R3, RZ, 0x3c, !PT ;  /* 0x0000000304087212 */ /* 0x000fc400078e3cff */
[----:B------:R-:W-:Y:S02]  /*0300*/  ISETP.GE.AND P0, PT, R6, RZ, PT ;  /* 0x000000ff0600720c */ /* 0x000fe40003f06270 */
[----:B------:R-:W-:Y:S02]  /*0310*/  ISETP.GE.AND P3, PT, R8, RZ, PT ;  /* 0x000000ff0800720c */ /* 0x000fe40003f66270 */
[----:B------:R-:W-:Y:S01]  /*0320*/  LOP3.LUT R6, RZ, R3, RZ, 0x33, !PT ;  /* 0x00000003ff067212 */ /* 0x000fe200078e33ff */
[----:B------:R-:W-:Y:S01]  /*0330*/  @P1 VIADD R5, R5, 0x1 ;  /* 0x0000000105051836 */ /* 0x000fe20000000000 */
[----:B------:R-:W-:-:S03]  /*0340*/  ISETP.NE.AND P1, PT, R3, RZ, PT ;  /* 0x000000ff0300720c */ /* 0x000fc60003f25270 */
[----:B------:R-:W-:-:S04]  /*0350*/  @P2 VIADD R7, R7, 0x1 ;  /* 0x0000000107072836 */ /* 0x000fc80000000000 */
[----:B------:R-:W-:Y:S02]  /*0360*/  @!P0 IADD3 R5, PT, PT, -R5, RZ, RZ ;  /* 0x000000ff05058210 */ /* 0x000fe40007ffe1ff */
[----:B------:R-:W-:Y:S02]  /*0370*/  @!P3 IMAD.MOV R7, RZ, RZ, -R7 ;  /* 0x000000ffff07b224 */ /* 0x000fe400078e0a07 */
[----:B------:R-:W-:-:S03]  /*0380*/  SEL R10, R6, R5, !P1 ;  /* 0x00000005060a7207 */ /* 0x000fc60004800000 */
[----:B------:R-:W-:Y:S02]  /*0390*/  SEL R5, R6, R7, !P1 ;  /* 0x0000000706057207 */ /* 0x000fe40004800000 */
[----:B------:R-:W-:Y:S01]  /*03a0*/  IMAD.MOV R8, RZ, RZ, -R10 ;  /* 0x000000ffff087224 */ /* 0x000fe200078e0a0a */
[----:B------:R-:W0:Y:S02]  /*03b0*/  LDC.64 R6, c[0x0][0x398] ;  /* 0x0000e600ff067b82 */ /* 0x000e240000000a00 */
[----:B------:R-:W-:Y:S02]  /*03c0*/  IMAD R4, R5, R3, -R4 ;  /* 0x0000000305047224 */ /* 0x000fe400078e0a04 */
[----:B------:R-:W-:Y:S01]  /*03d0*/  IMAD R3, R3, R8, R0 ;  /* 0x0000000803037224 */ /* 0x000fe200078e0200 */
[----:B------:R-:W-:-:S03]  /*03e0*/  IADD3 R8, PT, PT, R10, -R5, RZ ;  /* 0x800000050a087210 */ /* 0x000fc60007ffe0ff */
[----:B------:R-:W-:Y:S01]  /*03f0*/  IMAD.IADD R3, R3, 0x1, R4 ;  /* 0x0000000103037824 */ /* 0x000fe200078e0204 */
[----:B------:R-:W-:Y:S01]  /*0400*/  IABS R8, R8 ;  /* 0x0000000800087213 */ /* 0x000fe20000000000 */
[----:B------:R-:W1:Y:S03]  /*0410*/  LDC.64 R4, c[0x0][0x3a0] ;  /* 0x0000e800ff047b82 */ /* 0x000e660000000a00 */
[----:B------:R-:W-:Y:S01]  /*0420*/  IABS R9, R3 ;  /* 0x0000000300097213 */ /* 0x000fe20000000000 */
[----:B------:R-:W-:-:S03]  /*0430*/  IMAD.MOV.U32 R3, RZ, RZ, R8 ;  /* 0x000000ffff037224 */ /* 0x000fc600078e0008 */
[----:B------:R-:W-:-:S05]  /*0440*/  MOV R8, R9 ;  /* 0x0000000900087202 */ /* 0x000fca0000000f00 */
[----:B------:R-:W-:Y:S02]  /*0450*/  IMAD.IADD R3, R3, 0x1, R8 ;  /* 0x0000000103037824 */ /* 0x000fe400078e0208 */
[----:B0-----:R-:W-:-:S03]  /*0460*/  IMAD.WIDE R6, R0, 0x14, R6 ;  /* 0x0000001400067825 */ /* 0x001fc600078e0206 */
[----:B------:R-:W-:Y:S02]  /*0470*/  I2FP.F32.S32 R13, R3 ;  /* 0x00000003000d7245 */ /* 0x000fe40000201400 */
[----:B------:R0:W-:Y:S04]  /*0480*/  STG.E desc[UR36][R6.64+0x10], R11 ;  /* 0x0000100b06007986 */ /* 0x0001e8000c101924 */
[----:B------:R0:W-:Y:S04]  /*0490*/  STG.E desc[UR36][R6.64], R0 ;  /* 0x0000000006007986 */ /* 0x0001e8000c101924 */
[----:B------:R0:W-:Y:S04]  /*04a0*/  STG.E desc[UR36][R6.64+0x4], RZ ;  /* 0x000004ff06007986 */ /* 0x0001e8000c101924 */
[----:B------:R0:W-:Y:S04]  /*04b0*/  STG.E desc[UR36][R6.64+0x8], R13 ;  /* 0x0000080d06007986 */ /* 0x0001e8000c101924 */
[----:B------:R0:W-:Y:S04]  /*04c0*/  STG.E desc[UR36][R6.64+0xc], R13 ;  /* 0x00000c0d06007986 */ /* 0x0001e8000c101924 */
[----:B-1----:R0:W5:Y:S01]  /*04d0*/  LDG.E.64 R8, desc[UR36][R4.64+0x10] ;  /* 0x0000102404087981 */ /* 0x002162000c1e1b00 */
[----:B------:R-:W-:Y:S01]  /*04e0*/  HFMA2 R15, -RZ, RZ, 0, 5.9604644775390625e-08 ;  /* 0x00000001ff0f7431 */ /* 0x000fe200000001ff */
[----:B------:R-:W-:Y:S06]  /*04f0*/  BSSY B0, `(.L_x_1) ;  /* 0x0000006000007945 */ /* 0x000fec0003800000 */
.L_x_2:
[----:B------:R-:W-:Y:S01]  /*0500*/  IMAD.MOV.U32 R14, RZ, RZ, RZ ;  /* 0x000000ffff0e7224 */ /* 0x000fe200078e00ff */
[----:B------:R-:W-:Y:S05]  /*0510*/  YIELD ;  /* 0x0000000000007946 */ /* 0x000fea0003800000 */
[----:B-----5:R-:W2:Y:S02]  /*0520*/  ATOM.E.CAS.STRONG.GPU PT, R3, [R8], R14, R15 ;  /* 0x0000000e0803738b */ /* 0x020ea400001ee10f */
[----:B--2---:R-:W-:-:S13]  /*0530*/  ISETP.NE.AND P0, PT, R3, RZ, PT ;  /* 0x000000ff0300720c */ /* 0x004fda0003f05270 */
[----:B------:R-:W-:Y:S05]  /*0540*/  @P0 BRA `(.L_x_2) ;  /* 0xfffffffc00ec0947 */ /* 0x000fea000383ffff */
[----:B------:R-:W-:Y:S05]  /*0550*/  BSYNC B0 ;  /* 0x0000000000007941 */ /* 0x000fea0003800000 */
.L_x_1:
[----:B------:R-:W2:Y:S04]  /*0560*/  LDG.E.STRONG.SYS R3, desc[UR36][R4.64+0x8] ;  /* 0x0000082404037981 */ /* 0x000ea8000c1f5900 */
[----:B0-----:R-:W2:Y:S02]  /*0570*/  LDG.E R6, desc[UR36][R4.64+0xc] ;  /* 0x00000c2404067981 */ /* 0x001ea4000c1e1900 */
[----:B--2---:R-:W-:-:S13]  /*0580*/  ISETP.GE.AND P0, PT, R3, R6, PT ;  /* 0x000000060300720c */ /* 0x004fda0003f06270 */
[----:B------:R-:W-:Y:S05]  /*0590*/  @!P0 BRA `(.L_x_3) ;  /* 0x0000000000548947 */ /* 0x000fea0003800000 */
[----:B------:R-:W-:Y:S01]  /*05a0*/  MOV R2, 0x0 ;  /* 0x0000000000027802 */ /* 0x000fe20000000f00 */
[----:B------:R-:W0:Y:S01]  /*05b0*/  LDCU.64 UR4, c[0x4][0x18] ;  /* 0x01000300ff0477ac */ /* 0x000e220008000a00 */
[----:B------:R-:W-:Y:S02]  /*05c0*/  CS2R R6, SRZ ;  /* 0x0000000000067805 */ /* 0x000fe4000001ff00 */
[----:B------:R1:W2:Y:S01]  /*05d0*/  LDC.64 R8, c[0x4][R2] ;  /* 0x0100000002087b82 */ /* 0x0002a20000000a00 */
[----:B0-----:R-:W-:Y:S01]  /*05e0*/  IMAD.U32 R4, RZ, RZ, UR4 ;  /* 0x00000004ff047e24 */ /* 0x001fe2000f8e00ff */
[----:B-1----:R-:W-:-:S07]  /*05f0*/  MOV R5, UR5 ;  /* 0x0000000500057c02 */ /* 0x002fce0008000f00 */
[----:B------:R-:W-:-:S07]  /*0600*/  LEPC R20, `(.L_x_4) ;  /* 0x000000001014794e */ /* 0x000fce0000000000 */
[----:B--2---:R-:W-:Y:S05]  /*0610*/  CALL.ABS.NOINC R8 ;  /* 0x0000000008007343 */ /* 0x004fea0003c00000 */
.L_x_4:
[----:B------:R-:W0:Y:S01]  /*0620*/  LDC.64 R8, c[0x0][0x3a0] ;  /* 0x0000e800ff087b82 */ /* 0x000e220000000a00 */
[----:B------:R-:W1:Y:S01]  /*0630*/  LDCU.64 UR4, c[0x4][0x8] ;  /* 0x01000100ff0477ac */ /* 0x000e620008000a00 */
[----:B0-----:R-:W2:Y:S06]  /*0640*/  LDG.E.64 R8, desc[UR36][R8.64+0x10] ;  /* 0x0000102408087981 */ /* 0x001eac000c1e1b00 */
[----:B------:R-:W0:Y:S01]  /*0650*/  LDC.64 R2, c[0x4][R2] ;  /* 0x0100000002027b82 */ /* 0x000e220000000a00 */
[----:B-1----:R-:W-:Y:S01]  /*0660*/  IMAD.U32 R4, RZ, RZ, UR4 ;  /* 0x00000004ff047e24 */ /* 0x002fe2000f8e00ff */
[----:B------:R-:W-:Y:S01]  /*0670*/  CS2R R6, SRZ ;  /* 0x0000000000067805 */ /* 0x000fe2000001ff00 */
[----:B------:R-:W-:Y:S01]  /*0680*/  IMAD.U32 R5, RZ, RZ, UR5 ;  /* 0x00000005ff057e24 */ /* 0x000fe2000f8e00ff */
[----:B0-2---:R1:W-:Y:S06]  /*0690*/  ATOM.E.EXCH.STRONG.GPU PT, RZ, desc[UR36][R8.64], RZ ;  /* 0x800000ff08ff798a */ /* 0x0053ec000c1ef124 */
[----:B------:R-:W-:-:S07]  /*06a0*/  LEPC R20, `(.L_x_5) ;  /* 0x000000001014794e */ /* 0x000fce0000000000 */
[----:B-1----:R-:W-:Y:S05]  /*06b0*/  CALL.ABS.NOINC R2 ;  /* 0x0000000002007343 */ /* 0x002fea0003c00000 */
.L_x_5:
[----:B------:R-:W0:Y:S02]  /*06c0*/  LDC.64 R2, c[0x0][0x3b0] ;  /* 0x0000ec00ff027b82 */ /* 0x000e240000000a00 */
[----:B0-----:R-:W-:Y:S01]  /*06d0*/  STG.E.U8 desc[UR36][R2.64], RZ ;  /* 0x000000ff02007986 */ /* 0x001fe2000c101124 */
[----:B------:R-:W-:Y:S05]  /*06e0*/  EXIT ;  /* 0x000000000000794d */ /* 0x000fea0003800000 */
.L_x_3:
[----:B------:R-:W2:Y:S04]  /*06f0*/  LDG.E.STRONG.SYS R3, desc[UR36][R4.64+0x8] ;  /* 0x0000082404037981 */ /* 0x000ea8000c1f5900 */
[----:B------:R-:W2:Y:S02]  /*0700*/  LDG.E.64 R6, desc[UR36][R4.64] ;  /* 0x0000002404067981 */ /* 0x000ea4000c1e1b00 */
[----:B--2---:R-:W-:-:S05]  /*0710*/  IMAD.WIDE R6, R3, 0x4, R6 ;  /* 0x0000000403067825 */ /* 0x004fca00078e0206 */
[----:B------:R0:W-:Y:S04]  /*0720*/  ST.E desc[UR36][R6.64], R0 ;  /* 0x0000000006007985 */ /* 0x0001e8000c101924 */
[----:B------:R-:W2:Y:S04]  /*0730*/  LDG.E.STRONG.SYS R3, desc[UR36][R4.64+0x8] ;  /* 0x0000082404037981 */ /* 0x000ea8000c1f5900 */
[----:B------:R-:W2:Y:S02]  /*0740*/  LDG.E.64 R8, desc[UR36][R4.64+0x18] ;  /* 0x0000182404087981 */ /* 0x000ea4000c1e1b00 */
[----:B--2---:R-:W-:-:S05]  /*0750*/  IMAD.WIDE R8, R3, 0x4, R8 ;  /* 0x0000000403087825 */ /* 0x004fca00078e0208 */
[----:B------:R0:W-:Y:S04]  /*0760*/  ST.E desc[UR36][R8.64], R13 ;  /* 0x0000000d08007985 */ /* 0x0001e8000c101924 */
[----:B------:R-:W2:Y:S02]  /*0770*/  LDG.E.STRONG.SYS R3, desc[UR36][R4.64+0x8] ;  /* 0x0000082404037981 */ /* 0x000ea4000c1f5900 */
[----:B--2---:R-:W-:-:S13]  /*0780*/  ISETP.GE.AND P0, PT, R3, 0x1, PT ;  /* 0x000000010300780c */ /* 0x004fda0003f06270 */
[----:B0-----:R-:W-:Y:S05]  /*0790*/  @!P0 BRA `(.L_x_6) ;  /* 0x0000000000848947 */ /* 0x001fea0003800000 */
[----:B------:R-:W-:Y:S01]  /*07a0*/  BSSY.RECONVERGENT B0, `(.L_x_6) ;  /* 0x0000020000007945 */ /* 0x000fe20003800200 */
[----:B------:R-:W-:-:S07]  /*07b0*/  MOV R6, R3 ;  /* 0x0000000300067202 */ /* 0x000fce0000000f00 */
.L_x_8:
[----:B0-----:R-:W2:Y:S01]  /*07c0*/  LDG.E.64 R8, desc[UR36][R4.64+0x18] ;  /* 0x0000182404087981 */ /* 0x001ea2000c1e1b00 */
[----:B------:R-:W-:-:S05]  /*07d0*/  VIADD R3, R6, 0xffffffff ;  /* 0xffffffff06037836 */ /* 0x000fca0000000000 */
[----:B------:R-:W-:Y:S01]  /*07e0*/  SHF.R.U32.HI R0, RZ, 0x1, R3 ;  /* 0x00000001ff007819 */ /* 0x000fe20000011603 */
[----:B--2---:R-:W-:-:S04]  /*07f0*/  IMAD.WIDE.U32 R10, R6, 0x4, R8 ;  /* 0x00000004060a7825 */ /* 0x004fc800078e0008 */
[----:B------:R-:W-:Y:S02]  /*0800*/  IMAD.WIDE.U32 R8, R0, 0x4, R8 ;  /* 0x0000000400087825 */ /* 0x000fe400078e0008 */
[----:B------:R-:W2:Y:S04]  /*0810*/  LD.E R11, desc[UR36][R10.64] ;  /* 0x000000240a0b7980 */ /* 0x000ea8000c101900 */
[----:B------:R-:W2:Y:S02]  /*0820*/  LD.E R8, desc[UR36][R8.64] ;  /* 0x0000002408087980 */ /* 0x000ea4000c101900 */
[----:B--2---:R-:W-:-:S13]  /*0830*/  FSETP.GTU.AND P0, PT, R8, R11, PT ;  /* 0x0000000b0800720b */ /* 0x004fda0003f0c000 */
[----:B------:R-:W-:Y:S05]  /*0840*/  @!P0 BRA `(.L_x_7) ;  /* 0x0000000000548947 */ /* 0x000fea0003800000 */
[----:B------:R-:W2:Y:S02]  /*0850*/  LDG.E.64 R8, desc[UR36][R4.64] ;  /* 0x0000002404087981 */ /* 0x000ea4000c1e1b00 */
[----:B--2---:R-:W-:-:S05]  /*0860*/  IMAD.WIDE.U32 R10, R6, 0x4, R8 ;  /* 0x00000004060a7825 */ /* 0x004fca00078e0008 */
[----:B------:R-:W2:Y:S01]  /*0870*/  LD.E R19, desc[UR36][R10.64] ;  /* 0x000000240a137980 */ /* 0x000ea2000c101900 */
[----:B------:R-:W-:-:S05]  /*0880*/  IMAD.WIDE.U32 R8, R0, 0x4, R8 ;  /* 0x0000000400087825 */ /* 0x000fca00078e0008 */
[----:B------:R-:W3:Y:S04]  /*0890*/  LD.E R7, desc[UR36][R8.64] ;  /* 0x0000002408077980 */ /* 0x000ee8000c101900 */
[----:B--2---:R0:W-:Y:S04]  /*08a0*/  ST.E desc[UR36][R8.64], R19 ;  /* 0x0000001308007985 */ /* 0x0041e8000c101924 */
[----:B------:R-:W2:Y:S02]  /*08b0*/  LDG.E.64 R12, desc[UR36][R4.64] ;  /* 0x00000024040c7981 */ /* 0x000ea4000c1e1b00 */
[----:B--2---:R-:W-:-:S05]  /*08c0*/  IMAD.WIDE.U32 R12, R6, 0x4, R12 ;  /* 0x00000004060c7825 */ /* 0x004fca00078e000c */
[----:B---3--:R0:W-:Y:S04]  /*08d0*/  ST.E desc[UR36][R12.64], R7 ;  /* 0x000000070c007985 */ /* 0x0081e8000c101924 */
[----:B------:R-:W2:Y:S02]  /*08e0*/  LDG.E.64 R14, desc[UR36][R4.64+0x18] ;  /* 0x00001824040e7981 */ /* 0x000ea4000c1e1b00 */
[----:B--2---:R-:W-:-:S06]  /*08f0*/  IMAD.WIDE.U32 R20, R6, 0x4, R14 ;  /* 0x0000000406147825 */ /* 0x004fcc00078e000e */
[----:B------:R-:W2:Y:S01]  /*0900*/  LD.E R21, desc[UR36][R20.64] ;  /* 0x0000002414157980 */ /* 0x000ea2000c101900 */
[----:B------:R-:W-:-:S05]  /*0910*/  IMAD.WIDE.U32 R14, R0, 0x4, R14 ;  /* 0x00000004000e7825 */ /* 0x000fca00078e000e */
[----:B------:R-:W3:Y:S04]  /*0920*/  LD.E R23, desc[UR36][R14.64] ;  /* 0x000000240e177980 */ /* 0x000ee8000c101900 */
[----:B--2---:R0:W-:Y:S04]  /*0930*/  ST.E desc[UR36][R14.64], R21 ;  /* 0x000000150e007985 */ /* 0x0041e8000c101924 */
[----:B------:R-:W2:Y:S01]  /*0940*/  LDG.E.64 R10, desc[UR36][R4.64+0x18] ;  /* 0x00001824040a7981 */ /* 0x000ea2000c1e1b00 */
[----:B------:R-:W-:Y:S01]  /*0950*/  ISETP.GT.U32.AND P0, PT, R3, 0x1, PT ;  /* 0x000000010300780c */ /* 0x000fe20003f04070 */
[----:B--2---:R-:W-:-:S04]  /*0960*/  IMAD.WIDE.U32 R10, R6, 0x4, R10 ;  /* 0x00000004060a7825 */ /* 0x004fc800078e000a */
[----:B------:R-:W-:Y:S01]  /*0970*/  IMAD.MOV.U32 R6, RZ, RZ, R0 ;  /* 0x000000ffff067224 */ /* 0x000fe200078e0000 */
[----:B---3--:R0:W-:Y:S07]  /*0980*/  ST.E desc[UR36][R10.64], R23 ;  /* 0x000000170a007985 */ /* 0x0081ee000c101924 */
[----:B------:R-:W-:Y:S05]  /*0990*/  @P0 BRA `(.L_x_8) ;  /* 0xfffffffc00880947 */ /* 0x000fea000383ffff */
.L_x_7:
[----:B------:R-:W-:Y:S05]  /*09a0*/  BSYNC.RECONVERGENT B0 ;  /* 0x0000000000007941 */ /* 0x000fea0003800200 */
.L_x_6:
[----:B0-----:R-:W0:Y:S02]  /*09b0*/  LDC.64 R6, c[0x0][0x3a0] ;  /* 0x0000e800ff067b82 */ /* 0x001e240000000a00 */
[----:B0-----:R-:W2:Y:S04]  /*09c0*/  LDG.E.STRONG.SYS R0, desc[UR36][R6.64+0x8] ;  /* 0x0000082406007981 */ /* 0x001ea8000c1f5900 */
[----:B------:R-:W3:Y:S01]  /*09d0*/  LDG.E.64 R4, desc[UR36][R6.64+0x10] ;  /* 0x0000102406047981 */ /* 0x000ee2000c1e1b00 */
[----:B--2---:R-:W-:-:S05]  /*09e0*/  IADD3 R3, PT, PT, R0, 0x1, RZ ;  /* 0x0000000100037810 */ /* 0x004fca0007ffe0ff */
[----:B------:R1:W-:Y:S04]  /*09f0*/  STG.E.STRONG.SYS desc[UR36][R6.64+0x8], R3 ;  /* 0x0000080306007986 */ /* 0x0003e8000c115924 */
[----:B---3--:R1:W-:Y:S02]  /*0a00*/  ATOM.E.EXCH.STRONG.GPU PT, RZ, desc[UR36][R4.64], RZ ;  /* 0x800000ff04ff798a */ /* 0x0083e4000c1ef124 */
.L_x_0:
[----:B------:R-:W-:Y:S05]  /*0a10*/  WARPSYNC.ALL ;  /* 0x0000000000007948 */ /* 0x000fea0003800000 */
[----:B------:R-:W-:Y:S06]  /*0a20*/  BAR.SYNC.DEFER_BLOCKING 0x0 ;  /* 0x0000000000007b1d */ /* 0x000fec0000010000 */
.L_x_33:
[----:B------:R-:W-:Y:S01]  /*0a30*/  ISETP.NE.AND P0, PT, R2, RZ, PT ;  /* 0x000000ff0200720c */ /* 0x000fe20003f05270 */
[----:B------:R-:W-:Y:S05]  /*0a40*/  YIELD ;  /* 0x0000000000007946 */ /* 0x000fea0003800000 */
[----:B------:R-:W-:Y:S05]  /*0a50*/  WARPSYNC.ALL ;  /* 0x0000000000007948 */ /* 0x000fea0003800000 */
[----:B------:R-:W-:Y:S01]  /*0a60*/  BAR.SYNC.DEFER_BLOCKING 0x0 ;  /* 0x0000000000007b1d */ /* 0x000fe20000010000 */
[----:B0----5:R-:W-:-:S05]  /*0a70*/  IMAD.MOV.U32 R0, RZ, RZ, -0x1 ;  /* 0xffffffffff007424 */ /* 0x021fca00078e00ff */
[----:B------:R-:W-:Y:S05]  /*0a80*/  @P0 BRA `(.L_x_9) ;  /* 0x0000000400700947 */ /* 0x000fea0003800000 */
[----:B-1----:R-:W0:Y:S02]  /*0a90*/  LDC.64 R4, c[0x0][0x3a0] ;  /* 0x0000e800ff047b82 */ /* 0x002e240000000a00 */
[----:B0-----:R0:W5:Y:S01]  /*0aa0*/  LDG.E.64 R6, desc[UR36][R4.64+0x10] ;  /* 0x0000102404067981 */ /* 0x001162000c1e1b00 */
[----:B------:R-:W-:Y:S01]  /*0ab0*/  BSSY B0, `(.L_x_10) ;  /* 0x0000007000007945 */ /* 0x000fe20003800000 */
[----:B------:R-:W-:-:S07]  /*0ac0*/  IMAD.MOV.U32 R9, RZ, RZ, 0x1 ;  /* 0x00000001ff097424 */ /* 0x000fce00078e00ff */
.L_x_11:
[----:B------:R-:W-:Y:S01]  /*0ad0*/  HFMA2 R8, -RZ, RZ, 0, 0 ;  /* 0x00000000ff087431 */ /* 0x000fe200000001ff */
[----:B------:R-:W-:Y:S05]  /*0ae0*/  YIELD ;  /* 0x0000000000007946 */ /* 0x000fea0003800000 */
[----:B-----5:R-:W2:Y:S02]  /*0af0*/  ATOM.E.CAS.STRONG.GPU PT, R3, [R6], R8, R9 ;  /* 0x000000080603738b */ /* 0x020ea400001ee109 */
[----:B--2---:R-:W-:-:S13]  /*0b00*/  ISETP.NE.AND P0, PT, R3, RZ, PT ;  /* 0x000000ff0300720c */ /* 0x004fda0003f05270 */
[----:B------:R-:W-:Y:S05]  /*0b10*/  @P0 BRA `(.L_x_11) ;  /* 0xfffffffc00ec0947 */ /* 0x000fea000383ffff */
[----:B------:R-:W-:Y:S05]  /*0b20*/  BSYNC B0 ;  /* 0x0000000000007941 */ /* 0x000fea0003800000 */
.L_x_10:
[----:B------:R-:W2:Y:S02]  /*0b30*/  LDG.E.STRONG.SYS R3, desc[UR36][R4.64+0x8] ;  /* 0x0000082404037981 */ /* 0x000ea4000c1f5900 */
[----:B--2---:R-:W-:-:S13]  /*0b40*/  ISETP.GT.AND P0, PT, R3, RZ, PT ;  /* 0x000000ff0300720c */ /* 0x004fda0003f04270 */
[----:B------:R-:W-:Y:S05]  /*0b50*/  @P0 BRA `(.L_x_12) ;  /* 0x0000000000200947 */ /* 0x000fea0003800000 */
[----:B0-----:R-:W2:Y:S01]  /*0b60*/  LDG.E.64 R4, desc[UR36][R4.64+0x10] ;  /* 0x0000102404047981 */ /* 0x001ea2000c1e1b00 */
[----:B------:R-:W0:Y:S01]  /*0b70*/  S2UR UR5, SR_CgaCtaId ;  /* 0x00000000000579c3 */ /* 0x000e220000008800 */
[----:B------:R-:W-:Y:S01]  /*0b80*/  UMOV UR4, 0x400 ;  /* 0x0000040000047882 */ /* 0x000fe20000000000 */
[----:B------:R-:W-:Y:S01]  /*0b90*/  IMAD.MOV.U32 R3, RZ, RZ, 0x1 ;  /* 0x00000001ff037424 */ /* 0x000fe200078e00ff */
[----:B0-----:R-:W-:Y:S01]  /*0ba0*/  ULEA UR4, UR5, UR4, 0x18 ;  /* 0x0000000405047291 */ /* 0x001fe2000f8ec0ff */
[----:B--2---:R0:W-:Y:S08]  /*0bb0*/  ATOM.E.EXCH.STRONG.GPU PT, RZ, desc[UR36][R4.64], RZ ;  /* 0x800000ff04ff798a */ /* 0x0041f0000c1ef124 */
[----:B------:R0:W-:Y:S01]  /*0bc0*/  STS.U8 [UR4+0x4], R3 ;  /* 0x00000403ff007988 */ /* 0x0001e20008000004 */
[----:B------:R-:W-:Y:S05]  /*0bd0*/  BRA `(.L_x_9) ;  /* 0x00000004001c7947 */ /* 0x000fea0003800000 */
.L_x_12:
[----:B------:R-:W2:Y:S04]  /*0be0*/  LDG.E.STRONG.SYS R0, desc[UR36][R4.64+0x8] ;  /* 0x0000082404007981 */ /* 0x000ea8000c1f5900 */
[----:B------:R-:W3:Y:S01]  /*0bf0*/  LDG.E.64 R8, desc[UR36][R4.64] ;  /* 0x0000002404087981 */ /* 0x000ee2000c1e1b00 */
[----:B--2---:R-:W-:-:S03]  /*0c00*/  VIADD R3, R0, 0xffffffff ;  /* 0xffffffff00037836 */ /* 0x004fc60000000000 */
[----:B---3--:R1:W5:Y:S04]  /*0c10*/  LD.E R0, desc[UR36][R8.64] ;  /* 0x0000002408007980 */ /* 0x008368000c101900 */
[----:B------:R2:W-:Y:S04]  /*0c20*/  STG.E.STRONG.SYS desc[UR36][R4.64+0x8], R3 ;  /* 0x0000080304007986 */ /* 0x0005e8000c115924 */
[----:B------:R-:W3:Y:S02]  /*0c30*/  LDG.E.STRONG.SYS R11, desc[UR36][R4.64+0x8] ;  /* 0x00000824040b7981 */ /* 0x000ee4000c1f5900 */
[----:B---3--:R-:W-:-:S06]  /*0c40*/  IMAD.WIDE R10, R11, 0x4, R8 ;  /* 0x000000040b0a7825 */ /* 0x008fcc00078e0208 */
[----:B------:R-:W3:Y:S04]  /*0c50*/  LD.E R11, desc[UR36][R10.64] ;  /* 0x000000240a0b7980 */ /* 0x000ee8000c101900 */
[----:B---3--:R1:W-:Y:S04]  /*0c60*/  ST.E desc[UR36][R8.64], R11 ;  /* 0x0000000b08007985 */ /* 0x0083e8000c101924 */
[----:B------:R-:W3:Y:S04]  /*0c70*/  LDG.E.STRONG.SYS R15, desc[UR36][R4.64+0x8] ;  /* 0x00000824040f7981 */ /* 0x000ee8000c1f5900 */
[----:B------:R-:W3:Y:S02]  /*0c80*/  LDG.E.64 R12, desc[UR36][R4.64+0x18] ;  /* 0x00001824040c7981 */ /* 0x000ee4000c1e1b00 */
[----:B---3--:R-:W-:-:S06]  /*0c90*/  IMAD.WIDE R14, R15, 0x4, R12 ;  /* 0x000000040f0e7825 */ /* 0x008fcc00078e020c */
[----:B------:R-:W3:Y:S01]  /*0ca0*/  LD.E R15, desc[UR36][R14.64] ;  /* 0x000000240e0f7980 */ /* 0x000ee2000c101900 */
[----:B------:R-:W-:Y:S01]  /*0cb0*/  BSSY B0, `(.L_x_13) ;  /* 0x0000033000007945 */ /* 0x000fe20003800000 */
[----:B------:R-:W-:Y:S01]  /*0cc0*/  MOV R6, RZ ;  /* 0x000000ff00067202 */ /* 0x000fe20000000f00 */
[----:B--2---:R-:W-:Y:S01]  /*0cd0*/  IMAD.MOV.U32 R3, RZ, RZ, RZ ;  /* 0x000000ffff037224 */ /* 0x004fe200078e00ff */
[----:B---3--:R1:W-:Y:S06]  /*0ce0*/  ST.E desc[UR36][R12.64], R15 ;  /* 0x0000000f0c007985 */ /* 0x0083ec000c101924 */
.L_x_15:
[----:B--2---:R-:W2:Y:S01]  /*0cf0*/  LDG.E.STRONG.SYS R7, desc[UR36][R4.64+0x8] ;  /* 0x0000082404077981 */ /* 0x004ea2000c1f5900 */
[----:B-1----:R-:W-:-:S05]  /*0d00*/  IMAD.SHL.U32 R15, R6, 0x2, RZ ;  /* 0x00000002060f7824 */ /* 0x002fca00078e00ff */
[----:B------:R-:W-:-:S04]  /*0d10*/  IADD3 R19, PT, PT, R15, 0x1, RZ ;  /* 0x000000010f137810 */ /* 0x000fc80007ffe0ff */
[----:B--2---:R-:W-:Y:S02]  /*0d20*/  ISETP.GE.AND P0, PT, R19, R7, PT ;  /* 0x000000071300720c */ /* 0x004fe40003f06270 */
[----:B------:R-:W2:Y:S11]  /*0d30*/  LDG.E.STRONG.SYS R7, desc[UR36][R4.64+0x8] ;  /* 0x0000082404077981 */ /* 0x000eb6000c1f5900 */
[----:B------:R-:W1:Y:S02]  /*0d40*/  @!P0 LDC.64 R20, c[0x0][0x3a0] ;  /* 0x0000e800ff148b82 */ /* 0x000e640000000a00 */
[----:B-1----:R-:W3:Y:S01]  /*0d50*/  @!P0 LDG.E.64 R10, desc[UR36][R20.64+0x18] ;  /* 0x00001824140a8981 */ /* 0x002ee2000c1e1b00 */
[----:B------:R-:W-:-:S04]  /*0d60*/  @!P0 IMAD.WIDE R8, R6, 0x4, RZ ;  /* 0x0000000406088825 */ /* 0x000fc800078e02ff */
[----:B------:R-:W-:-:S05]  /*0d70*/  VIADD R14, R15, 0x2 ;  /* 0x000000020f0e7836 */ /* 0x000fca0000000000 */
[----:B--2---:R-:W-:-:S13]  /*0d80*/  ISETP.GE.AND P2, PT, R14, R7, PT ;  /* 0x000000070e00720c */ /* 0x004fda0003f46270 */
[----:B------:R-:W2:Y:S01]  /*0d90*/  @!P2 LDG.E.64 R12, desc[UR36][R4.64+0x18] ;  /* 0x00001824040ca981 */ /* 0x000ea2000c1e1b00 */
[----:B---3--:R-:W-:-:S03]  /*0da0*/  @!P0 IMAD.WIDE R10, R15, 0x4, R10 ;  /* 0x000000040f0a8825 */ /* 0x008fc600078e020a */
[----:B------:R-:W-:-:S03]  /*0db0*/  @!P0 IADD3 R8, P1, PT, R10, -R8, RZ ;  /* 0x800000080a088210 */ /* 0x000fc60007f3e0ff */
[----:B------:R-:W3:Y:S02]  /*0dc0*/  @!P0 LD.E R10, desc[UR36][R10.64+0x4] ;  /* 0x000004240a0a8980 */ /* 0x000ee4000c101900 */
[----:B------:R-:W-:-:S06]  /*0dd0*/  @!P0 IMAD.X R9, R11, 0x1, ~R9, P1 ;  /* 0x000000010b098824 */ /* 0x000fcc00008e0e09 */
[----:B------:R-:W3:Y:S01]  /*0de0*/  @!P0 LD.E R9, desc[UR36][R8.64] ;  /* 0x0000002408098980 */ /* 0x000ee2000c101900 */
[----:B--2---:R-:W-:-:S06]  /*0df0*/  @!P2 IMAD.WIDE R20, R15, 0x4, R12 ;  /* 0x000000040f14a825 */ /* 0x004fcc00078e020c */
[----:B------:R-:W2:Y:S01]  /*0e00*/  @!P2 LD.E R20, desc[UR36][R20.64+0x8] ;  /* 0x000008241414a980 */ /* 0x000ea2000c101900 */
[----:B---3--:R-:W-:-:S04]  /*0e10*/  @!P0 FSETP.GEU.AND P1, PT, R10, R9, PT ;  /* 0x000000090a00820b */ /* 0x008fc80003f2e000 */
[----:B------:R-:W-:-:S05]  /*0e20*/  @!P0 SEL R3, R19, R6, !P1 ;  /* 0x0000000613038207 */ /* 0x000fca0004800000 */
[----:B------:R-:W-:-:S06]  /*0e30*/  @!P2 IMAD.WIDE R12, R3, 0x4, R12 ;  /* 0x00000004030ca825 */ /* 0x000fcc00078e020c */
[----:B------:R-:W2:Y:S01]  /*0e40*/  @!P2 LD.E R13, desc[UR36][R12.64] ;  /* 0x000000240c0da980 */ /* 0x000ea2000c101900 */
[----:B------:R-:W-:Y:S05]  /*0e50*/  YIELD ;  /* 0x0000000000007946 */ /* 0x000fea0003800000 */
[----:B--2---:R-:W-:-:S04]  /*0e60*/  @!P2 FSETP.GEU.AND P0, PT, R20, R13, PT ;  /* 0x0000000d1400a20b */ /* 0x004fc80003f0e000 */
[----:B------:R-:W-:-:S04]  /*0e70*/  @!P2 SEL R3, R14, R3, !P0 ;  /* 0x000000030e03a207 */ /* 0x000fc80004000000 */
[----:B------:R-:W-:-:S13]  /*0e80*/  ISETP.NE.AND P0, PT, R3, R6, PT ;  /* 0x000000060300720c */ /* 0x000fda0003f05270 */
[----:B------:R-:W-:Y:S05]  /*0e90*/  @!P0 BRA `(.L_x_14) ;  /* 0x0000000000508947 */ /* 0x000fea0003800000 */
[----:B------:R-:W2:Y:S02]  /*0ea0*/  LDG.E.64 R8, desc[UR36][R4.64] ;  /* 0x0000002404087981 */ /* 0x000ea4000c1e1b00 */
[----:B--2---:R-:W-:-:S06]  /*0eb0*/  IMAD.WIDE R10, R3, 0x4, R8 ;  /* 0x00000004030a7825 */ /* 0x004fcc00078e0208 */
[----:B------:R-:W2:Y:S01]  /*0ec0*/  LD.E R11, desc[UR36][R10.64] ;  /* 0x000000240a0b7980 */ /* 0x000ea2000c101900 */
[----:B------:R-:W-:-:S05]  /*0ed0*/  IMAD.WIDE R8, R6, 0x4, R8 ;  /* 0x0000000406087825 */ /* 0x000fca00078e0208 */
[----:B------:R-:W3:Y:S04]  /*0ee0*/  LD.E R19, desc[UR36][R8.64] ;  /* 0x0000002408137980 */ /* 0x000ee8000c101900 */
[----:B--2---:R1:W-:Y:S04]  /*0ef0*/  ST.E desc[UR36][R8.64], R11 ;  /* 0x0000000b08007985 */ /* 0x0043e8000c101924 */
[----:B------:R-:W2:Y:S02]  /*0f00*/  LDG.E.64 R12, desc[UR36][R4.64] ;  /* 0x00000024040c7981 */ /* 0x000ea4000c1e1b00 */
[----:B--2---:R-:W-:-:S05]  /*0f10*/  IMAD.WIDE R12, R3, 0x4, R12 ;  /* 0x00000004030c7825 */ /* 0x004fca00078e020c */
[----:B---3--:R2:W-:Y:S04]  /*0f20*/  ST.E desc[UR36][R12.64], R19 ;  /* 0x000000130c007985 */ /* 0x0085e8000c101924 */
[----:B------:R-:W3:Y:S02]  /*0f30*/  LDG.E.64 R14, desc[UR36][R4.64+0x18] ;  /* 0x00001824040e7981 */ /* 0x000ee4000c1e1b00 */
[----:B---3--:R-:W-:-:S06]  /*0f40*/  IMAD.WIDE R20, R3, 0x4, R14 ;  /* 0x0000000403147825 */ /* 0x008fcc00078e020e */
[----:B------:R-:W3:Y:S01]  /*0f50*/  LD.E R21, desc[UR36][R20.64] ;  /* 0x0000002414157980 */ /* 0x000ee2000c101900 */
[----:B------:R-:W-:-:S05]  /*0f60*/  IMAD.WIDE R14, R6, 0x4, R14 ;  /* 0x00000004060e7825 */ /* 0x000fca00078e020e */
[----:B------:R-:W4:Y:S04]  /*0f70*/  LD.E R23, desc[UR36][R14.64] ;  /* 0x000000240e177980 */ /* 0x000f28000c101900 */
[----:B---3--:R2:W-:Y:S04]  /*0f80*/  ST.E desc[UR36][R14.64], R21 ;  /* 0x000000150e007985 */ /* 0x0085e8000c101924 */
[----:B------:R-:W1:Y:S02]  /*0f90*/  LDG.E.64 R6, desc[UR36][R4.64+0x18] ;  /* 0x0000182404067981 */ /* 0x000e64000c1e1b00 */
[----:B-1----:R-:W-:Y:S01]  /*0fa0*/  IMAD.WIDE R8, R3, 0x4, R6 ;  /* 0x0000000403087825 */ /* 0x002fe200078e0206 */
[----:B------:R-:W-:-:S04]  /*0fb0*/  MOV R6, R3 ;  /* 0x0000000300067202 */ /* 0x000fc80000000f00 */
[----:B----4-:R2:W-:Y:S01]  /*0fc0*/  ST.E desc[UR36][R8.64], R23 ;  /* 0x0000001708007985 */ /* 0x0105e2000c101924 */
[----:B------:R-:W-:Y:S05]  /*0fd0*/  BRA `(.L_x_15) ;  /* 0xfffffffc00447947 */ /* 0x000fea000383ffff */
.L_x_14:
[----:B------:R-:W-:Y:S05]  /*0fe0*/  BSYNC B0 ;  /* 0x0000000000007941 */ /* 0x000fea0003800000 */
.L_x_13:
[----:B0-----:R-:W2:Y:S01]  /*0ff0*/  LDG.E.64 R4, desc[UR36][R4.64+0x10] ;  /* 0x0000102404047981 */ /* 0x001ea2000c1e1b00 */
[----:B------:R-:W0:Y:S01]  /*1000*/  S2UR UR5, SR_CgaCtaId ;  /* 0x00000000000579c3 */ /* 0x000e220000008800 */
[----:B------:R-:W-:Y:S02]  /*1010*/  UMOV UR4, 0x400 ;  /* 0x0000040000047882 */ /* 0x000fe40000000000 */
[----:B0-----:R-:W-:Y:S01]  /*1020*/  ULEA UR4, UR5, UR4, 0x18 ;  /* 0x0000000405047291 */ /* 0x001fe2000f8ec0ff */
[----:B--2---:R2:W-:Y:S08]  /*1030*/  ATOM.E.EXCH.STRONG.GPU PT, RZ, desc[UR36][R4.64], RZ ;  /* 0x800000ff04ff798a */ /* 0x0045f0000c1ef124 */
[----:B------:R-:W-:Y:S03]  /*1040*/  STS.U8 [UR4+0x4], RZ ;  /* 0x000004ffff007988 */ /* 0x000fe60008000004 */
.L_x_9:
[----:B------:R-:W-:Y:S05]  /*1050*/  WARPSYNC.ALL ;  /* 0x0000000000007948 */ /* 0x000fea0003800000 */
[----:B------:R-:W3:Y:S08]  /*1060*/  S2UR UR5, SR_CgaCtaId ;  /* 0x00000000000579c3 */ /* 0x000ef00000008800 */
[----:B------:R-:W-:Y:S06]  /*1070*/  BAR.SYNC.DEFER_BLOCKING 0x0 ;  /* 0x0000000000007b1d */ /* 0x000fec0000010000 */
[----:B------:R-:W-:-:S02]  /*1080*/  UMOV UR4, 0x400 ;  /* 0x0000040000047882 */ /* 0x000fc40000000000 */
[----:B---3--:R-:W-:-:S09]  /*1090*/  ULEA UR4, UR5, UR4, 0x18 ;  /* 0x0000000405047291 */ /* 0x008fd2000f8ec0ff */
[----:B01----:R-:W0:Y:S02]  /*10a0*/  LDS.U8 R3, [UR4+0x4] ;  /* 0x00000404ff037984 */ /* 0x003e240008000000 */
[----:B0-----:R-:W-:-:S13]  /*10b0*/  ISETP.NE.AND P0, PT, R3, RZ, PT ;  /* 0x000000ff0300720c */ /* 0x001fda0003f05270 */
[----:B------:R-:W-:Y:S05]  /*10c0*/  @P0 BRA `(.L_x_16) ;  /* 0x0000001000480947 */ /* 0x000fea0003800000 */
[----:B-----5:R-:W-:Y:S01]  /*10d0*/  STS [UR4], R0 ;  /* 0x00000000ff007988 */ /* 0x020fe20008000804 */
[----:B------:R-:W0:Y:S08]  /*10e0*/  LDC R3, c[0x0][0x394] ;  /* 0x0000e500ff037b82 */ /* 0x000e300000000800 */
[----:B------:R-:W-:Y:S06]  /*10f0*/  BAR.SYNC.DEFER_BLOCKING 0x0 ;  /* 0x0000000000007b1d */ /* 0x000fec0000010000 */
[----:B------:R-:W0:Y:S02]  /*1100*/  LDS R29, [UR4] ;  /* 0x00000004ff1d7984 */ /* 0x000e240008000800 */
[----:B0-----:R-:W-:-:S13]  /*1110*/  ISETP.NE.AND P0, PT, R29, R3, PT ;  /* 0x000000031d00720c */ /* 0x001fda0003f05270 */
[----:B------:R-:W-:Y:S05]  /*1120*/  @!P0 BRA `(.L_x_17) ;  /* 0x0000000c00b08947 */ /* 0x000fea0003800000 */
[----:B------:R-:W2:Y:S01]  /*1130*/  LDC.64 R26, c[0x0][0x3a8] ;  /* 0x0000ea00ff1a7b82 */ /* 0x000ea20000000a00 */
[----:B------:R-:W-:-:S07]  /*1140*/  IMAD.MOV.U32 R9, RZ, RZ, 0x1 ;  /* 0x00000001ff097424 */ /* 0x000fce00078e00ff */
[----:B------:R-:W0:Y:S01]  /*1150*/  LDC.64 R24, c[0x0][0x398] ;  /* 0x0000e600ff187b82 */ /* 0x000e220000000a00 */
[----:B--2---:R-:W-:-:S05]  /*1160*/  IMAD.WIDE R4, R29, 0x4, R26 ;  /* 0x000000041d047825 */ /* 0x004fca00078e021a */
[----:B------:R1:W-:Y:S01]  /*1170*/  STG.E desc[UR36][R4.64], R9 ;  /* 0x0000000904007986 */ /* 0x0003e2000c101924 */
[----:B0-----:R-:W-:-:S05]  /*1180*/  IMAD.WIDE R6, R29, 0x14, R24 ;  /* 0x000000141d067825 */ /* 0x001fca00078e0218 */
[----:B------:R1:W5:Y:S01]  /*1190*/  LDG.E R0, desc[UR36][R6.64+0x4] ;  /* 0x0000042406007981 */ /* 0x000362000c1e1900 */
[----:B------:R-:W-:Y:S01]  /*11a0*/  ISETP.NE.AND P0, PT, R2, RZ, PT ;  /* 0x000000ff0200720c */ /* 0x000fe20003f05270 */
[----:B------:R-:W-:Y:S04]  /*11b0*/  BSSY B6, `(.L_x_18) ;  /* 0x00000e2000067945 */ /* 0x000fe80003800000 */
[----:B------:R-:W-:Y:S08]  /*11c0*/  BSSY.RELIABLE B0, `(.L_x_19) ;  /* 0x0000008000007945 */ /* 0x000ff00003800100 */
[----:B-1----:R-:W-:Y:S05]  /*11d0*/  @P0 BRA `(.L_x_20) ;  /* 0x00000000000c0947 */ /* 0x002fea0003800000 */
[----:B------:R-:W0:Y:S02]  /*11e0*/  LDC.64 R4, c[0x0][0x3c8] ;  /* 0x0000f200ff047b82 */ /* 0x000e240000000a00 */
[----:B0-----:R0:W-:Y:S01]  /*11f0*/  REDG.E.ADD.STRONG.GPU desc[UR36][R4.64], R9 ;  /* 0x000000090400798e */ /* 0x0011e2000c12e124 */
[----:B------:R-:W-:Y:S05]  /*1200*/  BRA `(.L_x_21) ;  /* 0x00000000000c7947 */ /* 0x000fea0003800000 */
.L_x_20:
[----:B------:R-:W-:-:S13]  /*1210*/  ISETP.GT.U32.AND P0, PT, R2, 0x7, PT ;  /* 0x000000070200780c */ /* 0x000fda0003f04070 */
[----:B------:R-:W-:Y:S05]  /*1220*/  @P0 BREAK.RELIABLE B0 ;  /* 0x0000000000000942 */ /* 0x000fea0003800100 */
[----:B------:R-:W-:Y:S05]  /*1230*/  @P0 BRA `(.L_x_22) ;  /* 0x0000000c00640947 */ /* 0x000fea0003800000 */
.L_x_21:
[----:B------:R-:W-:Y:S05]  /*1240*/  BSYNC.RELIABLE B0 ;  /* 0x0000000000007941 */ /* 0x000fea0003800100 */
.L_x_19:
[----:B------:R-:W-:Y:S02]  /*1250*/  HFMA2 R22, -RZ, RZ, 0, 5.9604644775390625e-08 ;  /* 0x00000001ff167431 */ /* 0x000fe400000001ff */
[----:B------:R-:W-:Y:S02]  /*1260*/  IMAD.MOV.U32 R21, RZ, RZ, -0x1 ;  /* 0xffffffffff157424 */ /* 0x000fe400078e00ff */
[----:B------:R-:W-:Y:S02]  /*1270*/  HFMA2 R6, -RZ, RZ, 0, 5.9604644775390625e-08 ;  /* 0x00000001ff067431 */ /* 0x000fe400000001ff */
[----:B------:R-:W-:Y:S02]  /*1280*/  IMAD.MOV.U32 R23, RZ, RZ, -0x1 ;  /* 0xffffffffff177424 */ /* 0x000fe400078e00ff */
[----:B------:R-:W-:Y:S02]  /*1290*/  HFMA2 R13, -RZ, RZ, 0, 0 ;  /* 0x00000000ff0d7431 */ /* 0x000fe400000001ff */
[----:B------:R-:W-:Y:S01]  /*12a0*/  IMAD.MOV.U32 R20, RZ, RZ, RZ ;  /* 0x000000ffff147224 */ /* 0x000fe200078e00ff */
[----:B0-----:R-:W-:Y:S01]  /*12b0*/  MOV R4, 0x1 ;  /* 0x0000000100047802 */ /* 0x001fe20000000f00 */
[----:B------:R-:W-:Y:S01]  /*12c0*/  IMAD.MOV.U32 R7, RZ, RZ, 0x1 ;  /* 0x00000001ff077424 */ /* 0x000fe200078e00ff */
[----:B------:R-:W-:Y:S01]  /*12d0*/  MOV R8, RZ ;  /* 0x000000ff00087202 */ /* 0x000fe20000000f00 */
[----:B------:R-:W-:Y:S01]  /*12e0*/  IMAD.MOV.U32 R5, RZ, RZ, RZ ;  /* 0x000000ffff057224 */ /* 0x000fe200078e00ff */
[----:B------:R0:W-:Y:S01]  /*12f0*/  STL.128 [R1], R20 ;  /* 0x0000001401007387 */ /* 0x0001e20000100c00 */
[----:B------:R-:W-:Y:S01]  /*1300*/  IMAD.MOV.U32 R9, RZ, RZ, 0x1 ;  /* 0x00000001ff097424 */ /* 0x000fe200078e00ff */
[----:B------:R-:W1:Y:S01]  /*1310*/  LDCU UR4, c[0x0][0x38c] ;  /* 0x00007180ff0477ac */ /* 0x000e620008000800 */
[----:B------:R-:W-:Y:S01]  /*1320*/  IMAD.MOV.U32 R10, RZ, RZ, -0x1 ;  /* 0xffffffffff0a7424 */ /* 0x000fe200078e00ff */
[----:B------:R2:W-:Y:S01]  /*1330*/  STL.128 [R1+0x10], R4 ;  /* 0x0000100401007387 */ /* 0x0005e20000100c00 */
[----:B------:R-:W-:-:S02]  /*1340*/  IMAD.MOV.U32 R11, RZ, RZ, 0x1 ;  /* 0x00000001ff0b7424 */ /* 0x000fc400078e00ff */
[----:B------:R-:W-:Y:S02]  /*1350*/  IMAD.MOV.U32 R12, RZ, RZ, -0x1 ;  /* 0xffffffffff0c7424 */ /* 0x000fe400078e00ff */
[----:B------:R-:W-:Y:S01]  /*1360*/  IMAD.MOV.U32 R14, RZ, RZ, -0x1 ;  /* 0xffffffffff0e7424 */ /* 0x000fe200078e00ff */
[----:B------:R3:W-:Y:S01]  /*1370*/  STL.128 [R1+0x20], R8 ;  /* 0x0000200801007387 */ /* 0x0007e20000100c00 */
[----:B------:R-:W-:Y:S01]  /*1380*/  IMAD.MOV.U32 R15, RZ, RZ, -0x1 ;  /* 0xffffffffff0f7424 */ /* 0x000fe200078e00ff */
[----:B0-----:R-:W-:-:S04]  /*1390*/  LEA R20, R2, R1, 0x3 ;  /* 0x0000000102147211 */ /* 0x001fc800078e18ff */
[----:B------:R0:W-:Y:S01]  /*13a0*/  STL.128 [R1+0x30], R12 ;  /* 0x0000300c01007387 */ /* 0x0001e20000100c00 */
[----:B--2---:R-:W2:Y:S03]  /*13b0*/  LDC R6, c[0x0][0x388] ;  /* 0x0000e200ff067b82 */ /* 0x004ea60000000800 */
[----:B------:R-:W3:Y:S01]  /*13c0*/  LDL.64 R20, [R20] ;  /* 0x0000000014147983 */ /* 0x000ee20000100a00 */
[----:B------:R-:W-:Y:S02]  /*13d0*/  IABS R4, R29 ;  /* 0x0000001d00047213 */ /* 0x000fe40000000000 */
[----:B--2---:R-:W-:Y:S02]  /*13e0*/  IABS R28, R6 ;  /* 0x00000006001c7213 */ /* 0x004fe40000000000 */
[----:B------:R-:W-:Y:S02]  /*13f0*/  ISETP.NE.AND P2, PT, R6, RZ, PT ;  /* 0x000000ff0600720c */ /* 0x000fe40003f45270 */
[----:B------:R-:W2:Y:S08]  /*1400*/  I2F.RP R19, R28 ;  /* 0x0000001c00137306 */ /* 0x000eb00000209400 */
[----:B--2---:R-:W2:Y:S02]  /*1410*/  MUFU.RCP R19, R19 ;  /* 0x0000001300137308 */ /* 0x004ea40000001000 */
[----:B--2---:R-:W-:-:S06]  /*1420*/  VIADD R22, R19, 0xffffffe ;  /* 0x0ffffffe13167836 */ /* 0x004fcc0000000000 */
[----:B------:R2:W4:Y:S02]  /*1430*/  F2I.FTZ.U32.TRUNC.NTZ R23, R22 ;  /* 0x0000001600177305 */ /* 0x000524000021f000 */
[----:B--2---:R-:W-:Y:S01]  /*1440*/  MOV R22, RZ ;  /* 0x000000ff00167202 */ /* 0x004fe20000000f00 */
[----:B----4-:R-:W-:-:S04]  /*1450*/  IMAD.MOV R5, RZ, RZ, -R23 ;  /* 0x000000ffff057224 */ /* 0x010fc800078e0a17 */
[----:B------:R-:W-:-:S04]  /*1460*/  IMAD R5, R5, R28, RZ ;  /* 0x0000001c05057224 */ /* 0x000fc800078e02ff */
[----:B------:R-:W-:-:S04]  /*1470*/  IMAD.HI.U32 R23, R23, R5, R22 ;  /* 0x0000000517177227 */ /* 0x000fc800078e0016 */
[----:B------:R-:W-:-:S04]  /*1480*/  IMAD.MOV.U32 R5, RZ, RZ, R4 ;  /* 0x000000ffff057224 */ /* 0x000fc800078e0004 */
[----:B------:R-:W-:-:S04]  /*1490*/  IMAD.HI.U32 R4, R23, R5, RZ ;  /* 0x0000000517047227 */ /* 0x000fc800078e00ff */
[----:B------:R-:W-:-:S04]  /*14a0*/  IMAD.MOV R7, RZ, RZ, -R4 ;  /* 0x000000ffff077224 */ /* 0x000fc800078e0a04 */
[----:B------:R-:W-:Y:S01]  /*14b0*/  IMAD R5, R28, R7, R5 ;  /* 0x000000071c057224 */ /* 0x000fe200078e0205 */
[----:B------:R-:W-:-:S04]  /*14c0*/  LOP3.LUT R7, RZ, R6, RZ, 0x33, !PT ;  /* 0x00000006ff077212 */ /* 0x000fc800078e33ff */
[----:B------:R-:W-:-:S13]  /*14d0*/  ISETP.GT.U32.AND P1, PT, R28, R5, PT ;  /* 0x000000051c00720c */ /* 0x000fda0003f24070 */
[----:B------:R-:W-:Y:S01]  /*14e0*/  @!P1 IADD3 R5, PT, PT, R5, -R28, RZ ;  /* 0x8000001c05059210 */ /* 0x000fe20007ffe0ff */
[----:B------:R-:W-:-:S03]  /*14f0*/  @!P1 VIADD R4, R4, 0x1 ;  /* 0x0000000104049836 */ /* 0x000fc60000000000 */
[----:B------:R-:W-:Y:S02]  /*1500*/  ISETP.GE.U32.AND P0, PT, R5, R28, PT ;  /* 0x0000001c0500720c */ /* 0x000fe40003f06070 */
[----:B------:R-:W-:-:S04]  /*1510*/  LOP3.LUT R5, R29, R6, RZ, 0x3c, !PT ;  /* 0x000000061d057212 */ /* 0x000fc800078e3cff */
[----:B------:R-:W-:-:S07]  /*1520*/  ISETP.GE.AND P3, PT, R5, RZ, PT ;  /* 0x000000ff0500720c */ /* 0x000fce0003f66270 */
[----:B------:R-:W-:-:S06]  /*1530*/  @P0 VIADD R4, R4, 0x1 ;  /* 0x0000000104040836 */ /* 0x000fcc0000000000 */
[----:B------:R-:W-:-:S04]  /*1540*/  @!P3 IADD3 R4, PT, PT, -R4, RZ, RZ ;  /* 0x000000ff0404b210 */ /* 0x000fc80007ffe1ff */
[----:B------:R-:W-:-:S05]  /*1550*/  SEL R4, R7, R4, !P2 ;  /* 0x0000000407047207 */ /* 0x000fca0005000000 */
[----:B------:R-:W-:-:S04]  /*1560*/  IMAD.MOV R5, RZ, RZ, -R4 ;  /* 0x000000ffff057224 */ /* 0x000fc800078e0a04 */
[----:B------:R-:W-:Y:S02]  /*1570*/  IMAD R5, R6, R5, R29 ;  /* 0x0000000506057224 */ /* 0x000fe400078e021d */
[----:B---3--:R-:W-:-:S03]  /*1580*/  IMAD.IADD R8, R4, 0x1, R21 ;  /* 0x0000000104087824 */ /* 0x008fc600078e0215 */
[----:B------:R-:W-:Y:S02]  /*1590*/  IADD3 R19, PT, PT, R5, R20, RZ ;  /* 0x0000001405137210 */ /* 0x000fe40007ffe0ff */
[C---:B-1----:R-:W-:Y:S02]  /*15a0*/  ISETP.GE.AND P1, PT, R8.reuse, UR4, PT ;  /* 0x0000000408007c0c */ /* 0x042fe4000bf26270 */
[C---:B------:R-:W-:Y:S02]  /*15b0*/  ISETP.GE.AND P0, PT, R19.reuse, R6, PT ;  /* 0x000000061300720c */ /* 0x040fe40003f06270 */
[----:B------:R-:W-:Y:S02]  /*15c0*/  ISETP.GT.AND P1, PT, R8, -0x1, !P1 ;  /* 0xffffffff0800780c */ /* 0x000fe40004f24270 */
[----:B------:R-:W-:-:S04]  /*15d0*/  ISETP.GT.AND P0, PT, R19, -0x1, !P0 ;  /* 0xffffffff1300780c */ /* 0x000fc80004704270 */
[----:B------:R-:W-:-:S13]  /*15e0*/  PLOP3.LUT P0, PT, P0, P1, PT, 0x80, 0x8 ;  /* 0x000000000008781c */ /* 0x000fda0000703070 */
[----:B0-----:R-:W-:Y:S05]  /*15f0*/  @!P0 BRA `(.L_x_22) ;  /* 0x0000000800748947 */ /* 0x001fea0003800000 */
[----:B------:R-:W0:Y:S01]  /*1600*/  LDC.64 R4, c[0x0][0x380] ;  /* 0x0000e000ff047b82 */ /* 0x000e220000000a00 */
[----:B------:R-:W-:-:S04]  /*1610*/  IMAD R19, R8, R6, R19 ;  /* 0x0000000608137224 */ /* 0x000fc800078e0213 */
[----:B0-----:R-:W-:-:S06]  /*1620*/  IMAD.WIDE R4, R19, 0x4, R4 ;  /* 0x0000000413047825 */ /* 0x001fcc00078e0204 */
[----:B------:R-:W2:Y:S02]  /*1630*/  LDG.E R4, desc[UR36][R4.64] ;  /* 0x0000002404047981 */ /* 0x000ea4000c1e1900 */
[----:B--2---:R-:W-:-:S13]  /*1640*/  ISETP.NE.AND P0, PT, R4, RZ, PT ;  /* 0x000000ff0400720c */ /* 0x004fda0003f05270 */
[----:B------:R-:W-:Y:S05]  /*1650*/  @P0 BRA `(.L_x_22) ;  /* 0x00000008005c0947 */ /* 0x000fea0003800000 */
[----:B------:R-:W-:-:S06]  /*1660*/  IMAD.WIDE R26, R19, 0x4, R26 ;  /* 0x00000004131a7825 */ /* 0x000fcc00078e021a */
[----:B------:R-:W2:Y:S02]  /*1670*/  LDG.E R26, desc[UR36][R26.64] ;  /* 0x000000241a1a7981 */ /* 0x000ea4000c1e1900 */
[----:B--2---:R-:W-:-:S13]  /*1680*/  ISETP.NE.AND P0, PT, R26, RZ, PT ;  /* 0x000000ff1a00720c */ /* 0x004fda0003f05270 */
[----:B------:R-:W-:Y:S05]  /*1690*/  @P0 BRA `(.L_x_22) ;  /* 0x00000008004c0947 */ /* 0x000fea0003800000 */
[----:B------:R-:W-:-:S05]  /*16a0*/  IMAD.WIDE R24, R19, 0x14, R24 ;  /* 0x0000001413187825 */ /* 0x000fca00078e0218 */
[----:B------:R0:W5:Y:S01]  /*16b0*/  LDG.E R4, desc[UR36][R24.64+0x4] ;  /* 0x0000042418047981 */ /* 0x000162000c1e1900 */
[----:B------:R-:W-:Y:S01]  /*16c0*/  IABS R5, R21 ;  /* 0x0000001500057213 */ /* 0x000fe20000000000 */
[----:B------:R-:W-:Y:S01]  /*16d0*/  IMAD.MOV.U32 R9, RZ, RZ, 0x3fb504f3 ;  /* 0x3fb504f3ff097424 */ /* 0x000fe200078e00ff */
[----:B------:R-:W-:Y:S01]  /*16e0*/  IABS R8, R20 ;  /* 0x0000001400087213 */ /* 0x000fe20000000000 */
[----:B------:R-:W-:Y:S04]  /*16f0*/  BSSY B0, `(.L_x_23) ;  /* 0x000000e000007945 */ /* 0x000fe80003800000 */
[----:B------:R-:W-:-:S05]  /*1700*/  IMAD.IADD R5, R5, 0x1, R8 ;  /* 0x0000000105057824 */ /* 0x000fca00078e0208 */
[----:B------:R-:W-:-:S04]  /*1710*/  ISETP.NE.AND P0, PT, R5, 0x2, PT ;  /* 0x000000020500780c */ /* 0x000fc80003f05270 */
[----:B------:R-:W-:-:S05]  /*1720*/  FSEL R9, R9, 1, !P0 ;  /* 0x3f80000009097808 */ /* 0x000fca0004000000 */
[----:B0----5:R-:W-:-:S07]  /*1730*/  FADD R9, R0, R9 ;  /* 0x0000000900097221 */ /* 0x021fce0000000000 */
.L_x_24:
[-C--:B------:R-:W-:Y:S01]  /*1740*/  FMNMX R5, R9, R4.reuse, PT ;  /* 0x0000000409057209 */ /* 0x080fe20003800000 */
[----:B------:R-:W-:Y:S05]  /*1750*/  YIELD ;  /* 0x0000000000007946 */ /* 0x000fea0003800000 */
[----:B------:R-:W2:Y:S02]  /*1760*/  ATOMG.E.CAS.STRONG.GPU PT, R5, [R24+0x4], R4, R5 ;  /* 0x00000404180573a9 */ /* 0x000ea400001ee105 */
[----:B--2---:R-:W-:Y:S02]  /*1770*/  ISETP.NE.AND P0, PT, R5, R4, PT ;  /* 0x000000040500720c */ /* 0x004fe40003f05270 */
[----:B------:R-:W-:-:S11]  /*1780*/  MOV R4, R5 ;  /* 0x0000000500047202 */ /* 0x000fd60000000f00 */
[----:B------:R-:W-:Y:S05]  /*1790*/  @P0 BRA `(.L_x_24) ;  /* 0xfffffffc00e80947 */ /* 0x000fea000383ffff */
[----:B------:R-:W-:-:S13]  /*17a0*/  FSETP.GEU.AND P0, PT, R9, R4, PT ;  /* 0x000000040900720b */ /* 0x000fda0003f0e000 */
[----:B------:R-:W-:Y:S05]  /*17b0*/  @P0 BREAK B0 ;  /* 0x0000000000000942 */ /* 0x000fea0003800000 */
[----:B------:R-:W-:Y:S05]  /*17c0*/  @P0 BRA `(.L_x_22) ;  /* 0x0000000800000947 */ /* 0x000fea0003800000 */
[----:B------:R-:W-:Y:S05]  /*17d0*/  BSYNC B0 ;  /* 0x0000000000007941 */ /* 0x000fea0003800000 */
.L_x_23:
[----:B------:R-:W-:Y:S01]  /*17e0*/  IABS R5, R19 ;  /* 0x0000001300057213 */ /* 0x000fe20000000000 */
[----:B------:R0:W-:Y:S01]  /*17f0*/  STG.E desc[UR36][R24.64+0x10], R29 ;  /* 0x0000101d18007986 */ /* 0x0001e2000c101924 */
[----:B------:R-:W-:-:S03]  /*1800*/  IABS R8, R3 ;  /* 0x0000000300087213 */ /* 0x000fc60000000000 */
[C---:B------:R-:W-:Y:S01]  /*1810*/  IMAD.HI.U32 R0, R23.reuse, R5, RZ ;  /* 0x0000000517007227 */ /* 0x040fe200078e00ff */
[----:B------:R0:W-:Y:S03]  /*1820*/  STG.E desc[UR36][R24.64+0x4], R9 ;  /* 0x0000040918007986 */ /* 0x0001e6000c101924 */
[----:B------:R-:W-:Y:S01]  /*1830*/  IMAD.HI.U32 R23, R23, R8, RZ ;  /* 0x0000000817177227 */ /* 0x000fe200078e00ff */
[----:B------:R0:W-:Y:S03]  /*1840*/  STG.E desc[UR36][R24.64], R19 ;  /* 0x0000001318007986 */ /* 0x0001e6000c101924 */
[----:B------:R-:W-:Y:S02]  /*1850*/  IMAD.MOV R11, RZ, RZ, -R23 ;  /* 0x000000ffff0b7224 */ /* 0x000fe400078e0a17 */
[----:B------:R-:W-:-:S02]  /*1860*/  IMAD.MOV R4, RZ, RZ, -R0 ;  /* 0x000000ffff047224 */ /* 0x000fc400078e0a00 */
[C---:B------:R-:W-:Y:S02]  /*1870*/  IMAD R11, R28.reuse, R11, R8 ;  /* 0x0000000b1c0b7224 */ /* 0x040fe400078e0208 */
[C---:B------:R-:W-:Y:S01]  /*1880*/  IMAD R5, R28.reuse, R4, R5 ;  /* 0x000000041c057224 */ /* 0x040fe200078e0205 */
[----:B------:R-:W-:Y:S02]  /*1890*/  LOP3.LUT R4, R19, R6, RZ, 0x3c, !PT ;  /* 0x0000000613047212 */ /* 0x000fe400078e3cff */
[C---:B------:R-:W-:Y:S02]  /*18a0*/  ISETP.GT.U32.AND P4, PT, R28.reuse, R11, PT ;  /* 0x0000000b1c00720c */ /* 0x040fe40003f84070 */
[----:B------:R-:W-:Y:S02]  /*18b0*/  ISETP.GT.U32.AND P5, PT, R28, R5, PT ;  /* 0x000000051c00720c */ /* 0x000fe40003fa4070 */
[----:B------:R-:W-:-:S09]  /*18c0*/  ISETP.GE.AND P0, PT, R4, RZ, PT ;  /* 0x000000ff0400720c */ /* 0x000fd20003f06270 */
[----:B------:R-:W-:Y:S01]  /*18d0*/  @!P4 IMAD.IADD R11, R11, 0x1, -R28 ;  /* 0x000000010b0bc824 */ /* 0x000fe200078e0a1c */
[----:B------:R-:W-:Y:S01]  /*18e0*/  @!P4 IADD3 R23, PT, PT, R23, 0x1, RZ ;  /* 0x000000011717c810 */ /* 0x000fe20007ffe0ff */
[----:B------:R-:W-:Y:S01]  /*18f0*/  @!P5 VIADD R0, R0, 0x1 ;  /* 0x000000010000d836 */ /* 0x000fe20000000000 */
[-C--:B------:R-:W-:Y:S02]  /*1900*/  @!P5 IADD3 R5, PT, PT, R5, -R28.reuse, RZ ;  /* 0x8000001c0505d210 */ /* 0x080fe40007ffe0ff */
[-C--:B------:R-:W-:Y:S02]  /*1910*/  ISETP.GE.U32.AND P1, PT, R11, R28.reuse, PT ;  /* 0x0000001c0b00720c */ /* 0x080fe40003f26070 */
[----:B------:R-:W-:Y:S02]  /*1920*/  ISETP.GE.U32.AND P3, PT, R5, R28, PT ;  /* 0x0000001c0500720c */ /* 0x000fe40003f66070 */
[----:B------:R-:W-:-:S04]  /*1930*/  LOP3.LUT R5, R3, R6, RZ, 0x3c, !PT ;  /* 0x0000000603057212 */ /* 0x000fc800078e3cff */
[----:B------:R-:W-:-:S05]  /*1940*/  ISETP.GE.AND P5, PT, R5, RZ, PT ;  /* 0x000000ff0500720c */ /* 0x000fca0003fa6270 */
[----:B------:R-:W-:Y:S02]  /*1950*/  @P1 VIADD R23, R23, 0x1 ;  /* 0x0000000117171836 */ /* 0x000fe40000000000 */
[----:B------:R-:W-:-:S03]  /*1960*/  @P3 VIADD R0, R0, 0x1 ;  /* 0x0000000100003836 */ /* 0x000fc60000000000 */
[----:B------:R-:W-:Y:S01]  /*1970*/  MOV R4, R23 ;  /* 0x0000001700047202 */ /* 0x000fe20000000f00 */
[----:B------:R-:W-:-:S04]  /*1980*/  @!P0 IMAD.MOV R0, RZ, RZ, -R0 ;  /* 0x000000ffff008224 */ /* 0x000fc800078e0a00 */
[----:B------:R-:W-:Y:S01]  /*1990*/  @!P5 IMAD.MOV R4, RZ, RZ, -R4 ;  /* 0x000000ffff04d224 */ /* 0x000fe200078e0a04 */
[----:B------:R-:W-:-:S04]  /*19a0*/  SEL R5, R7, R0, !P2 ;  /* 0x0000000007057207 */ /* 0x000fc80005000000 */
[----:B------:R-:W-:Y:S02]  /*19b0*/  SEL R4, R7, R4, !P2 ;  /* 0x0000000407047207 */ /* 0x000fe40005000000 */
[----:B------:R-:W-:-:S03]  /*19c0*/  IADD3 R0, PT, PT, -R5, RZ, RZ ;  /* 0x000000ff05007210 */ /* 0x000fc60007ffe1ff */
[----:B------:R-:W-:Y:S02]  /*19d0*/  IMAD R3, R4, R6, -R3 ;  /* 0x0000000604037224 */ /* 0x000fe400078e0a03 */
[----:B------:R-:W-:Y:S02]  /*19e0*/  IMAD R6, R6, R0, R19 ;  /* 0x0000000006067224 */ /* 0x000fe400078e0213 */
[----:B------:R-:W-:Y:S02]  /*19f0*/  IMAD.IADD R0, R5, 0x1, -R4 ;  /* 0x0000000105007824 */ /* 0x000fe400078e0a04 */
[----:B------:R-:W-:Y:S01]  /*1a00*/  IMAD.IADD R3, R6, 0x1, R3 ;  /* 0x0000000106037824 */ /* 0x000fe200078e0203 */
[----:B------:R-:W1:Y:S02]  /*1a10*/  LDC.64 R4, c[0x0][0x3a0] ;  /* 0x0000e800ff047b82 */ /* 0x000e640000000a00 */
[----:B------:R-:W-:Y:S02]  /*1a20*/  IABS R0, R0 ;  /* 0x0000000000007213 */ /* 0x000fe40000000000 */
[----:B------:R-:W-:-:S04]  /*1a30*/  IABS R3, R3 ;  /* 0x0000000300037213 */ /* 0x000fc80000000000 */
[----:B------:R-:W-:-:S04]  /*1a40*/  IADD3 R0, PT, PT, R0, R3, RZ ;  /* 0x0000000300007210 */ /* 0x000fc80007ffe0ff */
[----:B------:R-:W-:-:S05]  /*1a50*/  I2FP.F32.S32 R0, R0 ;  /* 0x0000000000007245 */ /* 0x000fca0000201400 */
[----:B------:R-:W-:Y:S01]  /*1a60*/  FADD R3, R9, R0 ;  /* 0x0000000009037221 */ /* 0x000fe20000000000 */
[----:B------:R0:W-:Y:S04]  /*1a70*/  STG.E desc[UR36][R24.64+0x8], R0 ;  /* 0x0000080018007986 */ /* 0x0001e8000c101924 */
[----:B------:R0:W-:Y:S04]  /*1a80*/  STG.E desc[UR36][R24.64+0xc], R3 ;  /* 0x00000c0318007986 */ /* 0x0001e8000c101924 */
[----:B-1----:R0:W5:Y:S01]  /*1a90*/  LDG.E.64 R6, desc[UR36][R4.64+0x10] ;  /* 0x0000102404067981 */ /* 0x002162000c1e1b00 */
[----:B------:R-:W-:Y:S01]  /*1aa0*/  BSSY B0, `(.L_x_25) ;  /* 0x0000007000007945 */ /* 0x000fe20003800000 */
[----:B------:R-:W-:-:S07]  /*1ab0*/  IMAD.MOV.U32 R11, RZ, RZ, 0x1 ;  /* 0x00000001ff0b7424 */ /* 0x000fce00078e00ff */
.L_x_26:
[----:B------:R-:W-:Y:S01]  /*1ac0*/  IMAD.MOV.U32 R10, RZ, RZ, RZ ;  /* 0x000000ffff0a7224 */ /* 0x000fe200078e00ff */
[----:B------:R-:W-:Y:S05]  /*1ad0*/  YIELD ;  /* 0x0000000000007946 */ /* 0x000fea0003800000 */
[----:B0----5:R-:W2:Y:S02]  /*1ae0*/  ATOM.E.CAS.STRONG.GPU PT, R0, [R6], R10, R11 ;  /* 0x0000000a0600738b */ /* 0x021ea400001ee10b */
[----:B--2---:R-:W-:-:S13]  /*1af0*/  ISETP.NE.AND P0, PT, R0, RZ, PT ;  /* 0x000000ff0000720c */ /* 0x004fda0003f05270 */
[----:B------:R-:W-:Y:S05]  /*1b00*/  @P0 BRA `(.L_x_26) ;  /* 0xfffffffc00ec0947 */ /* 0x000fea000383ffff */
[----:B------:R-:W-:Y:S05]  /*1b10*/  BSYNC B0 ;  /* 0x0000000000007941 */ /* 0x000fea0003800000 */
.L_x_25:
[----:B------:R-:W2:Y:S04]  /*1b20*/  LDG.E.STRONG.SYS R0, desc[UR36][R4.64+0x8] ;  /* 0x0000082404007981 */ /* 0x000ea8000c1f5900 */
[----:B------:R-:W2:Y:S02]  /*1b30*/  LDG.E R7, desc[UR36][R4.64+0xc] ;  /* 0x00000c2404077981 */ /* 0x000ea4000c1e1900 */
[----:B--2---:R-:W-:-:S13]  /*1b40*/  ISETP.GE.AND P0, PT, R0, R7, PT ;  /* 0x000000070000720c */ /* 0x004fda0003f06270 */
[----:B------:R-:W-:Y:S05]  /*1b50*/  @!P0 BRA `(.L_x_27) ;  /* 0x0000000000548947 */ /* 0x000fea0003800000 */
[----:B------:R-:W-:Y:S01]  /*1b60*/  MOV R22, 0x0 ;  /* 0x0000000000167802 */ /* 0x000fe20000000f00 */
[----:B------:R-:W0:Y:S01]  /*1b70*/  LDCU.64 UR4, c[0x4][0x18] ;  /* 0x01000300ff0477ac */ /* 0x000e220008000a00 */
[----:B------:R-:W-:Y:S02]  /*1b80*/  CS2R R6, SRZ ;  /* 0x0000000000067805 */ /* 0x000fe4000001ff00 */
[----:B------:R1:W2:Y:S01]  /*1b90*/  LDC.64 R8, c[0x4][R22] ;  /* 0x0100000016087b82 */ /* 0x0002a20000000a00 */
[----:B0-----:R-:W-:Y:S01]  /*1ba0*/  MOV R4, UR4 ;  /* 0x0000000400047c02 */ /* 0x001fe20008000f00 */
[----:B-1----:R-:W-:-:S07]  /*1bb0*/  IMAD.U32 R5, RZ, RZ, UR5 ;  /* 0x00000005ff057e24 */ /* 0x002fce000f8e00ff */
[----:B------:R-:W-:-:S07]  /*1bc0*/  LEPC R20, `(.L_x_28) ;  /* 0x000000001014794e */ /* 0x000fce0000000000 */
[----:B--2---:R-:W-:Y:S05]  /*1bd0*/  CALL.ABS.NOINC R8 ;  /* 0x0000000008007343 */ /* 0x004fea0003c00000 */
.L_x_28:
[----:B------:R-:W0:Y:S01]  /*1be0*/  LDC.64 R8, c[0x0][0x3a0] ;  /* 0x0000e800ff087b82 */ /* 0x000e220000000a00 */
[----:B------:R-:W1:Y:S01]  /*1bf0*/  LDCU.64 UR4, c[0x4][0x10] ;  /* 0x01000200ff0477ac */ /* 0x000e620008000a00 */
[----:B0-----:R-:W2:Y:S06]  /*1c00*/  LDG.E.64 R8, desc[UR36][R8.64+0x10] ;  /* 0x0000102408087981 */ /* 0x001eac000c1e1b00 */
[----:B------:R-:W0:Y:S01]  /*1c10*/  LDC.64 R22, c[0x4][R22] ;  /* 0x0100000016167b82 */ /* 0x000e220000000a00 */
[----:B------:R-:W-:Y:S01]  /*1c20*/  IADD3 R6, P0, PT, R16, 0x40, RZ ;  /* 0x0000004010067810 */ /* 0x000fe20007f1e0ff */
[----:B-1----:R-:W-:Y:S01]  /*1c30*/  IMAD.U32 R4, RZ, RZ, UR4 ;  /* 0x00000004ff047e24 */ /* 0x002fe2000f8e00ff */
[----:B------:R-:W-:-:S03]  /*1c40*/  MOV R5, UR5 ;  /* 0x0000000500057c02 */ /* 0x000fc60008000f00 */
[----:B------:R-:W-:Y:S01]  /*1c50*/  IMAD.X R7, RZ, RZ, R17, P0 ;  /* 0x000000ffff077224 */ /* 0x000fe200000e0611 */
[----:B--2---:R1:W-:Y:S04]  /*1c60*/  ATOM.E.EXCH.STRONG.GPU PT, RZ, desc[UR36][R8.64], RZ ;  /* 0x800000ff08ff798a */ /* 0x0043e8000c1ef124 */
[----:B0-----:R1:W-:Y:S03]  /*1c70*/  STL [R1+0x40], R19 ;  /* 0x0000401301007387 */ /* 0x0013e60000100800 */
[----:B------:R-:W-:-:S07]  /*1c80*/  LEPC R20, `(.L_x_29) ;  /* 0x000000001014794e */ /* 0x000fce0000000000 */
[----:B-1----:R-:W-:Y:S05]  /*1c90*/  CALL.ABS.NOINC R22 ;  /* 0x0000000016007343 */ /* 0x002fea0003c00000 */
.L_x_29:
[----:B------:R-:W-:Y:S05]  /*1ca0*/  BRA `(.L_x_22) ;  /* 0x0000000000c87947 */ /* 0x000fea0003800000 */
.L_x_27:
        /* <DEDUP_REMOVED lines=12> */
[----:B------:R-:W-:-:S07]  /*1d70*/  IMAD.MOV.U32 R6, RZ, RZ, R0 ;  /* 0x000000ffff067224 */ /* 0x000fce00078e0000 */
.L_x_32:
[----:B0-----:R-:W2:Y:S01]  /*1d80*/  LDG.E.64 R8, desc[UR36][R4.64+0x18] ;  /* 0x0000182404087981 */ /* 0x001ea2000c1e1b00 */
[----:B------:R-:W-:-:S04]  /*1d90*/  IADD3 R3, PT, PT, R6, -0x1, RZ ;  /* 0xffffffff06037810 */ /* 0x000fc80007ffe0ff */
        /* <DEDUP_REMOVED lines=28> */
.L_x_31:
[----:B------:R-:W-:Y:S05]  /*1f60*/  BSYNC.RECONVERGENT B0 ;  /* 0x0000000000007941 */ /* 0x000fea0003800200 */
.L_x_30:
[----:B0-----:R-:W0:Y:S02]  /*1f70*/  LDC.64 R6, c[0x0][0x3a0] ;  /* 0x0000e800ff067b82 */ /* 0x001e240000000a00 */
[----:B0-----:R-:W2:Y:S04]  /*1f80*/  LDG.E.STRONG.SYS R0, desc[UR36][R6.64+0x8] ;  /* 0x0000082406007981 */ /* 0x001ea8000c1f5900 */
[----:B------:R-:W3:Y:S01]  /*1f90*/  LDG.E.64 R4, desc[UR36][R6.64+0x10] ;  /* 0x0000102406047981 */ /* 0x000ee2000c1e1b00 */
[----:B--2---:R-:W-:-:S05]  /*1fa0*/  VIADD R3, R0, 0x1 ;  /* 0x0000000100037836 */ /* 0x004fca0000000000 */
[----:B------:R0:W-:Y:S04]  /*1fb0*/  STG.E.STRONG.SYS desc[UR36][R6.64+0x8], R3 ;  /* 0x0000080306007986 */ /* 0x0001e8000c115924 */
[----:B---3--:R0:W-:Y:S02]  /*1fc0*/  ATOM.E.EXCH.STRONG.GPU PT, RZ, desc[UR36][R4.64], RZ ;  /* 0x800000ff04ff798a */ /* 0x0081e4000c1ef124 */
.L_x_22:
[----:B------:R-:W-:Y:S05]  /*1fd0*/  BSYNC B6 ;  /* 0x0000000000067941 */ /* 0x000fea0003800000 */
.L_x_18:
[----:B------:R-:W-:Y:S05]  /*1fe0*/  BRA `(.L_x_33) ;  /* 0xffffffe800907947 */ /* 0x000fea000383ffff */
.L_x_17:
[----:B------:R-:W-:Y:S01]  /*1ff0*/  ISETP.NE.AND P0, PT, R2, RZ, PT ;  /* 0x000000ff0200720c */ /* 0x000fe20003f05270 */
[----:B------:R-:W-:-:S12]  /*2000*/  BSSY.RECONVERGENT B0, `(.L_x_34) ;  /* 0x000001c000007945 */ /* 0x000fd80003800200 */
[----:B------:R-:W-:Y:S05]  /*2010*/  @P0 BRA `(.L_x_35) ;  /* 0x0000000000680947 */ /* 0x000fea0003800000 */
[----:B------:R-:W0:Y:S01]  /*2020*/  LDC.64 R8, c[0x0][0x388] ;  /* 0x0000e200ff087b82 */ /* 0x000e220000000a00 */
[----:B------:R-:W-:Y:S02]  /*2030*/  HFMA2 R2, -RZ, RZ, 0, 5.9604644775390625e-08 ;  /* 0x00000001ff027431 */ /* 0x000fe400000001ff */
[----:B------:R-:W-:-:S05]  /*2040*/  IMAD.MOV.U32 R13, RZ, RZ, RZ ;  /* 0x000000ffff0d7224 */ /* 0x000fca00078e00ff */
[----:B------:R-:W1:Y:S08]  /*2050*/  LDC.64 R6, c[0x0][0x3b0] ;  /* 0x0000ec00ff067b82 */ /* 0x000e700000000a00 */
[----:B--2---:R-:W2:Y:S01]  /*2060*/  LDC.64 R4, c[0x0][0x3c0] ;  /* 0x0000f000ff047b82 */ /* 0x004ea20000000a00 */
[----:B0-----:R-:W-:-:S05]  /*2070*/  IMAD R0, R8, R9, RZ ;  /* 0x0000000908007224 */ /* 0x001fca00078e02ff */
[----:B------:R-:W-:-:S04]  /*2080*/  ISETP.GE.AND P0, PT, R0, 0x1, PT ;  /* 0x000000010000780c */ /* 0x000fc80003f06270 */
[----:B------:R-:W-:Y:S02]  /*2090*/  ISETP.EQ.OR P0, PT, R3, -0x1, !P0 ;  /* 0xffffffff0300780c */ /* 0x000fe40004702670 */
[----:B------:R-:W-:-:S05]  /*20a0*/  PRMT R3, R2, 0x7610, R3 ;  /* 0x0000761002037816 */ /* 0x000fca0000000003 */
[----:B-1----:R0:W-:Y:S06]  /*20b0*/  STG.E.U8 desc[UR36][R6.64], R3 ;  /* 0x0000000306007986 */ /* 0x0021ec000c101124 */
[----:B--2---:R-:W-:Y:S05]  /*20c0*/  @P0 BRA `(.L_x_36) ;  /* 0x0000000000380947 */ /* 0x004fea0003800000 */
[----:B------:R-:W1:Y:S01]  /*20d0*/  LDC.64 R10, c[0x0][0x398] ;  /* 0x0000e600ff0a7b82 */ /* 0x000e620000000a00 */
[----:B------:R-:W-:Y:S01]  /*20e0*/  BSSY.RECONVERGENT B1, `(.L_x_36) ;  /* 0x000000c000017945 */ /* 0x000fe20003800200 */
[----:B------:R-:W-:-:S06]  /*20f0*/  IMAD.MOV.U32 R15, RZ, RZ, RZ ;  /* 0x000000ffff0f7224 */ /* 0x000fcc00078e00ff */
[----:B------:R-:W2:Y:S02]  /*2100*/  LDC.64 R8, c[0x0][0x3b8] ;  /* 0x0000ee00ff087b82 */ /* 0x000ea40000000a00 */
.L_x_37:
[----:B0-2---:R-:W-:-:S04]  /*2110*/  IMAD.WIDE.U32 R2, R15, 0x4, R8 ;  /* 0x000000040f027825 */ /* 0x005fc800078e0008 */
[----:B-1----:R-:W-:Y:S01]  /*2120*/  IMAD.WIDE R6, R18, 0x14, R10 ;  /* 0x0000001412067825 */ /* 0x002fe200078e020a */
[----:B------:R0:W-:Y:S04]  /*2130*/  STG.E desc[UR36][R2.64], R18 ;  /* 0x0000001202007986 */ /* 0x0001e8000c101924 */
[----:B0-----:R-:W2:Y:S01]  /*2140*/  LDG.E R18, desc[UR36][R6.64+0x10] ;  /* 0x0000102406127981 */ /* 0x001ea2000c1e1900 */
[----:B------:R-:W-:-:S04]  /*2150*/  IADD3 R15, PT, PT, R15, 0x1, RZ ;  /* 0x000000010f0f7810 */ /* 0x000fc80007ffe0ff */
[----:B------:R-:W-:Y:S01]  /*2160*/  ISETP.GE.AND P0, PT, R15, R0, PT ;  /* 0x000000000f00720c */ /* 0x000fe20003f06270 */
[----:B------:R-:W-:Y:S01]  /*2170*/  IMAD.MOV.U32 R13, RZ, RZ, R15 ;  /* 0x000000ffff0d7224 */ /* 0x000fe200078e000f */
[----:B--2---:R-:W-:-:S13]  /*2180*/  ISETP.NE.AND P1, PT, R18, -0x1, PT ;  /* 0xffffffff1200780c */ /* 0x004fda0003f25270 */
[----:B------:R-:W-:Y:S05]  /*2190*/  @!P0 BRA P1, `(.L_x_37) ;  /* 0xfffffffc00dc8947 */ /* 0x000fea000083ffff */
[----:B------:R-:W-:Y:S05]  /*21a0*/  BSYNC.RECONVERGENT B1 ;  /* 0x0000000000017941 */ /* 0x000fea0003800200 */
.L_x_36:
[----:B------:R1:W-:Y:S02]  /*21b0*/  STG.E desc[UR36][R4.64], R13 ;  /* 0x0000000d04007986 */ /* 0x0003e4000c101924 */
.L_x_35:
[----:B------:R-:W-:Y:S05]  /*21c0*/  BSYNC.RECONVERGENT B0 ;  /* 0x0000000000007941 */ /* 0x000fea0003800200 */
.L_x_34:
[----:B------:R-:W-:Y:S06]  /*21d0*/  BAR.SYNC.DEFER_BLOCKING 0x0 ;  /* 0x0000000000007b1d */ /* 0x000fec0000010000 */
[----:B------:R-:W-:Y:S05]  /*21e0*/  EXIT ;  /* 0x000000000000794d */ /* 0x000fea0003800000 */
.L_x_16:
[----:B------:R-:W-:-:S13]  /*21f0*/  ISETP.NE.AND P0, PT, R2, RZ, PT ;  /* 0x000000ff0200720c */ /* 0x000fda0003f05270 */
[----:B------:R-:W-:Y:S05]  /*2200*/  @P0 EXIT ;  /* 0x000000000000094d */ /* 0x000fea0003800000 */
[----:B------:R-:W0:Y:S02]  /*2210*/  LDC.64 R2, c[0x0][0x3b0] ;  /* 0x0000ec00ff027b82 */ /* 0x000e240000000a00 */
[----:B0-----:R-:W-:Y:S01]  /*2220*/  STG.E.U8 desc[UR36][R2.64], RZ ;  /* 0x000000ff02007986 */ /* 0x001fe2000c101124 */
[----:B------:R-:W-:Y:S05]  /*2230*/  EXIT ;  /* 0x000000000000794d */ /* 0x000fea0003800000 */
.L_x_38:
[----:B------:R-:W-:-:S00]  /*2240*/  BRA `(.L_x_38) ;  /* 0xfffffffc00fc7947 */ /* 0x000fc0000383ffff */
[----:B------:R-:W-:-:S00]  /*2250*/  NOP ;  /* 0x0000000000007918 */ /* 0x000fc00000000000 */
        /* <DEDUP_REMOVED lines=10> */
.L_x_42:


//--------------------- .text._Z15initializeMutexP5Mutex --------------------------
	.section	.text._Z15initializeMutexP5Mutex,"ax",@progbits
	.align	128
        .global         _Z15initializeMutexP5Mutex
        .type           _Z15initializeMutexP5Mutex,@function
        .size           _Z15initializeMutexP5Mutex,(.L_x_43 - _Z15initializeMutexP5Mutex)
        .other          _Z15initializeMutexP5Mutex,@"STO_CUDA_ENTRY STV_DEFAULT"
_Z15initializeMutexP5Mutex:
.text._Z15initializeMutexP5Mutex:
[----:B------:R-:W-:Y:S08]  /*0000*/  LDC R1, c[0x0][0x37c] ;  /* 0x0000df00ff017b82 */ /* 0x000ff00000000800 */
[----:B------:R-:W0:Y:S01]  /*0010*/  LDC.64 R2, c[0x0][0x380] ;  /* 0x0000e000ff027b82 */ /* 0x000e220000000a00 */
[----:B------:R-:W0:Y:S02]  /*0020*/  LDCU.64 UR4, c[0x0][0x358] ;  /* 0x00006b00ff0477ac */ /* 0x000e240008000a00 */
[----:B0-----:R-:W-:Y:S01]  /*0030*/  STG.E desc[UR4][R2.64], RZ ;  /* 0x000000ff02007986 */ /* 0x001fe2000c101904 */
[----:B------:R-:W-:Y:S05]  /*0040*/  EXIT ;  /* 0x000000000000794d */ /* 0x000fea0003800000 */
.L_x_39:
        /* <DEDUP_REMOVED lines=11> */
.L_x_43:


//--------------------- .text._Z23initializePriorityQueueP13PriorityQueuePiiP5MutexPf --------------------------
	.section	.text._Z23initializePriorityQueueP13PriorityQueuePiiP5MutexPf,"ax",@progbits
	.align	128
        .global         _Z23initializePriorityQueueP13PriorityQueuePiiP5MutexPf
        .type           _Z23initializePriorityQueueP13PriorityQueuePiiP5MutexPf,@function
        .size           _Z23initializePriorityQueueP13PriorityQueuePiiP5MutexPf,(.L_x_44 - _Z23initializePriorityQueueP13PriorityQueuePiiP5MutexPf)
        .other          _Z23initializePriorityQueueP13PriorityQueuePiiP5MutexPf,@"STO_CUDA_ENTRY STV_DEFAULT"
_Z23initializePriorityQueueP13PriorityQueuePiiP5MutexPf:
.text._Z23initializePriorityQueueP13PriorityQueuePiiP5MutexPf:
[----:B------:R-:W-:Y:S08]  /*0000*/  LDC R1, c[0x0][0x37c] ;  /* 0x0000df00ff017b82 */ /* 0x000ff00000000800 */
[----:B------:R-:W0:Y:S01]  /*0010*/  LDC.64 R2, c[0x0][0x380] ;  /* 0x0000e000ff027b82 */ /* 0x000e220000000a00 */
[----:B------:R-:W0:Y:S07]  /*0020*/  LDCU.64 UR4, c[0x0][0x358] ;  /* 0x00006b00ff0477ac */ /* 0x000e2e0008000a00 */
[----:B------:R-:W1:Y:S08]  /*0030*/  LDC.64 R4, c[0x0][0x388] ;  /* 0x0000e200ff047b82 */ /* 0x000e700000000a00 */
[----:B------:R-:W2:Y:S08]  /*0040*/  LDC.64 R6, c[0x0][0x398] ;  /* 0x0000e600ff067b82 */ /* 0x000eb00000000a00 */
[----:B------:R-:W3:Y:S01]  /*0050*/  LDC R11, c[0x0][0x390] ;  /* 0x0000e400ff0b7b82 */ /* 0x000ee20000000800 */
[----:B0-----:R-:W-:Y:S07]  /*0060*/  STG.E.STRONG.SYS desc[UR4][R2.64+0x8], RZ ;  /* 0x000008ff02007986 */ /* 0x001fee000c115904 */
[----:B------:R-:W0:Y:S01]  /*0070*/  LDC.64 R8, c[0x0][0x3a0] ;  /* 0x0000e800ff087b82 */ /* 0x000e220000000a00 */
[----:B-1----:R-:W-:Y:S04]  /*0080*/  STG.E.64 desc[UR4][R2.64], R4 ;  /* 0x0000000402007986 */ /* 0x002fe8000c101b04 */
[----:B--2---:R-:W-:Y:S04]  /*0090*/  STG.E.64 desc[UR4][R2.64+0x10], R6 ;  /* 0x0000100602007986 */ /* 0x004fe8000c101b04 */
[----:B---3--:R-:W-:Y:S04]  /*00a0*/  STG.E desc[UR4][R2.64+0xc], R11 ;  /* 0x00000c0b02007986 */ /* 0x008fe8000c101904 */
[----:B0-----:R-:W-:Y:S01]  /*00b0*/  STG.E.64 desc[UR4][R2.64+0x18], R8 ;  /* 0x0000180802007986 */ /* 0x001fe2000c101b04 */
[----:B------:R-:W-:Y:S05]  /*00c0*/  EXIT ;  /* 0x000000000000794d */ /* 0x000fea0003800000 */
.L_x_40:
        /* <DEDUP_REMOVED lines=11> */
.L_x_44:


//--------------------- .text._Z15initializeNodesP4Nodeii --------------------------
	.section	.text._Z15initializeNodesP4Nodeii,"ax",@progbits
	.align	128
        .global         _Z15initializeNodesP4Nodeii
        .type           _Z15initializeNodesP4Nodeii,@function
        .size           _Z15initializeNodesP4Nodeii,(.L_x_45 - _Z15initializeNodesP4Nodeii)
        .other          _Z15initializeNodesP4Nodeii,@"STO_CUDA_ENTRY STV_DEFAULT"
_Z15initializeNodesP4Nodeii:
.text._Z15initializeNodesP4Nodeii:
[----:B------:R-:W-:Y:S01]  /*0000*/  LDC R1, c[0x0][0x37c] ;  /* 0x0000df00ff017b82 */ /* 0x000fe20000000800 */
[----:B------:R-:W0:Y:S07]  /*0010*/  S2R R2, SR_TID.Y ;  /* 0x0000000000027919 */ /* 0x000e2e0000002200 */
[----:B------:R-:W1:Y:S01]  /*0020*/  LDC R0, c[0x0][0x360] ;  /* 0x0000d800ff007b82 */ /* 0x000e620000000800 */
[----:B------:R-:W2:Y:S01]  /*0030*/  LDCU.64 UR6, c[0x0][0x388] ;  /* 0x00007100ff0677ac */ /* 0x000ea20008000a00 */
[----:B------:R-:W1:Y:S06]  /*0040*/  S2R R3, SR_TID.X ;  /* 0x0000000000037919 */ /* 0x000e6c0000002100 */
[----:B------:R-:W0:Y:S08]  /*0050*/  S2UR UR5, SR_CTAID.Y ;  /* 0x00000000000579c3 */ /* 0x000e300000002600 */
[----:B------:R-:W0:Y:S08]  /*0060*/  LDC R5, c[0x0][0x364] ;  /* 0x0000d900ff057b82 */ /* 0x000e300000000800 */
[----:B------:R-:W1:Y:S01]  /*0070*/  S2UR UR4, SR_CTAID.X ;  /* 0x00000000000479c3 */ /* 0x000e620000002500 */
[----:B0-----:R-:W-:-:S05]  /*0080*/  IMAD R5, R5, UR5, R2 ;  /* 0x0000000505057c24 */ /* 0x001fca000f8e0202 */
[----:B--2---:R-:W-:Y:S01]  /*0090*/  ISETP.GE.AND P0, PT, R5, UR7, PT ;  /* 0x0000000705007c0c */ /* 0x004fe2000bf06270 */
[----:B-1----:R-:W-:-:S05]  /*00a0*/  IMAD R0, R0, UR4, R3 ;  /* 0x0000000400007c24 */ /* 0x002fca000f8e0203 */
[----:B------:R-:W-:-:S13]  /*00b0*/  ISETP.GE.OR P0, PT, R0, UR6, P0 ;  /* 0x0000000600007c0c */ /* 0x000fda0008706670 */
[----:B------:R-:W-:Y:S05]  /*00c0*/  @P0 EXIT ;  /* 0x000000000000094d */ /* 0x000fea0003800000 */
[----:B------:R-:W0:Y:S01]  /*00d0*/  LDC.64 R2, c[0x0][0x380] ;  /* 0x0000e000ff027b82 */ /* 0x000e220000000a00 */
[----:B------:R-:W1:Y:S01]  /*00e0*/  LDCU.64 UR4, c[0x0][0x358] ;  /* 0x00006b00ff0477ac */ /* 0x000e620008000a00 */
[----:B------:R-:W-:Y:S02]  /*00f0*/  IMAD R5, R5, UR6, R0 ;  /* 0x0000000605057c24 */ /* 0x000fe4000f8e0200 */
[----:B------:R-:W-:Y:S02]  /*0100*/  HFMA2 R7, -RZ, RZ, 598.5, 40320 ;  /* 0x60ad78ecff077431 */ /* 0x000fe400000001ff */
[----:B0-----:R-:W-:Y:S01]  /*0110*/  IMAD.WIDE R2, R5, 0x14, R2 ;  /* 0x0000001405027825 */ /* 0x001fe200078e0202 */
[----:B------:R-:W-:-:S04]  /*0120*/  MOV R5, 0xffffffff ;  /* 0xffffffff00057802 */ /* 0x000fc80000000f00 */
[----:B-1----:R-:W-:Y:S04]  /*0130*/  STG.E desc[UR4][R2.64+0x4], R7 ;  /* 0x0000040702007986 */ /* 0x002fe8000c101904 */
[----:B------:R-:W-:Y:S04]  /*0140*/  STG.E desc[UR4][R2.64+0x10], R5 ;  /* 0x0000100502007986 */ /* 0x000fe8000c101904 */
[----:B------:R-:W-:Y:S04]  /*0150*/  STG.E desc[UR4][R2.64+0x8], RZ ;  /* 0x000008ff02007986 */ /* 0x000fe8000c101904 */
[----:B------:R-:W-:Y:S01]  /*0160*/  STG.E desc[UR4][R2.64+0xc], RZ ;  /* 0x00000cff02007986 */ /* 0x000fe2000c101904 */
[----:B------:R-:W-:Y:S05]  /*0170*/  EXIT ;  /* 0x000000000000794d */ /* 0x000fea0003800000 */
.L_x_41:
        /* <DEDUP_REMOVED lines=16> */
.L_x_45:


//--------------------- .nv.global.init           --------------------------
	.section	.nv.global.init,"aw",@progbits
.nv.global.init:
	.type		$str$2,@object
	.size		$str$2,($str$1 - $str$2)
$str$2:
        /*0000*/ 	.byte	0x50, 0x72, 0x69, 0x6f, 0x72, 0x69, 0x74, 0x79, 0x51, 0x75, 0x65, 0x75, 0x65, 0x20, 0x69, 0x73
        /*0010*/ 	.byte	0x20, 0x66, 0x75, 0x6c, 0x6c, 0x0a, 0x00
	.type		$str$1,@object
	.size		$str$1,($str - $str$1)
$str$1:
        /*0017*/ 	.byte	0x46, 0x61, 0x69, 0x6c, 0x65, 0x64, 0x20, 0x74, 0x6f, 0x20, 0x69, 0x6e, 0x73, 0x65, 0x72, 0x74
        /*0027*/ 	.byte	0x20, 0x6e, 0x6f, 0x64, 0x65, 0x20, 0x25, 0x64, 0x20, 0x69, 0x6e, 0x74, 0x6f, 0x20, 0x6f, 0x70
        /*0037*/ 	.byte	0x65, 0x6e, 0x20, 0x6c, 0x69, 0x73, 0x74, 0x0a, 0x00
	.type		$str,@object
	.size		$str,(.L_0 - $str)
$str:
        /*0040*/ 	.byte	0x46, 0x61, 0x69, 0x6c, 0x65, 0x64, 0x20, 0x74, 0x6f, 0x20, 0x69, 0x6e, 0x73, 0x65, 0x72, 0x74
        /*0050*/ 	.byte	0x20, 0x73, 0x74, 0x61, 0x72, 0x74, 0x20, 0x6e, 0x6f, 0x64, 0x65, 0x20, 0x69, 0x6e, 0x74, 0x6f
        /*0060*/ 	.byte	0x20, 0x6f, 0x70, 0x65, 0x6e, 0x20, 0x6c, 0x69, 0x73, 0x74, 0x0a, 0x00
.L_0:


//--------------------- .nv.shared._Z11aStarKernelPiiiiiP4NodeP13PriorityQueueS_PbS_S_S_ --------------------------
	.section	.nv.shared._Z11aStarKernelPiiiiiP4NodeP13PriorityQueueS_PbS_S_S_,"aw",@nobits
	.sectionflags	@""
	.align	4
.nv.shared._Z11aStarKernelPiiiiiP4NodeP13PriorityQueueS_PbS_S_S_:
	.zero		1029


//--------------------- .nv.shared.reserved.0     --------------------------
	.section	.nv.shared.reserved.0,"aw",@nobits
	.weak		__nv_reservedSMEM_offset_0_alias
	.size		__nv_reservedSMEM_offset_0_alias, 0, 64
	.other		__nv_reservedSMEM_offset_0_alias,@"STO_CUDA_RESERVED_SHARED STV_DEFAULT"
__nv_reservedSMEM_offset_0_alias:
	.zero		0
	.zero		64


//--------------------- .nv.constant0._Z11aStarKernelPiiiiiP4NodeP13PriorityQueueS_PbS_S_S_ --------------------------
	.section	.nv.constant0._Z11aStarKernelPiiiiiP4NodeP13PriorityQueueS_PbS_S_S_,"a",@progbits
	.sectionflags	@""
	.align	4
.nv.constant0._Z11aStarKernelPiiiiiP4NodeP13PriorityQueueS_PbS_S_S_:
	.zero		976


//--------------------- .nv.constant0._Z15initializeMutexP5Mutex --------------------------
	.section	.nv.constant0._Z15initializeMutexP5Mutex,"a",@progbits
	.sectionflags	@""
	.align	4
.nv.constant0._Z15initializeMutexP5Mutex:
	.zero		904


//--------------------- .nv.constant0._Z23initializePriorityQueueP13PriorityQueuePiiP5MutexPf --------------------------
	.section	.nv.constant0._Z23initializePriorityQueueP13PriorityQueuePiiP5MutexPf,"a",@progbits
	.sectionflags	@""
	.align	4
.nv.constant0._Z23initializePriorityQueueP13PriorityQueuePiiP5MutexPf:
	.zero		936


//--------------------- .nv.constant0._Z15initializeNodesP4Nodeii --------------------------
	.section	.nv.constant0._Z15initializeNodesP4Nodeii,"a",@progbits
	.sectionflags	@""
	.align	4
.nv.constant0._Z15initializeNodesP4Nodeii:
	.zero		912


//--------------------- SYMBOLS --------------------------

	.type		.nv.reservedSmem.offset0,@object
	.size		.nv.reservedSmem.offset0,0x4
	.type		.nv.reservedSmem.cap,@object
	.size		.nv.reservedSmem.cap,0x4
	.type		vprintf,@function
